	.target	sm_86

	.elftype	@"ET_EXEC"


//--------------------- .note.nv.tkinfo           --------------------------
	.section	.note.nv.tkinfo,"",@"SHT_NOTE"
	.sectionflags	@"SHF_NOTE_NV_TKINFO"
	.tkinfo
        /*0018*/ 	.word	0x00000002
        /*0030*/ 	.string	""
        /*0030*/ 	.string	"ptxas"
        /*0030*/ 	.string	"Cuda compilation tools, release 13.1, V13.1.80"
        /*0030*/ 	.string	"Build cuda_13.1.r13.1/compiler.36836380_0"
        /*0030*/ 	.string	"-v  -arch sm_86 "



//--------------------- .note.nv.cuinfo           --------------------------
	.section	.note.nv.cuinfo,"",@"SHT_NOTE"
	.sectionflags	@"SHF_NOTE_NV_CUINFO"
        /*0018*/ 	.short	0x0002
        /*001a*/ 	.short	0x0050
        /*001c*/ 	.short	0x0083
	.zero		2


//--------------------- .nv.info                  --------------------------
	.section	.nv.info,"",@"SHT_CUDA_INFO"
	.align	4


	//----- nvinfo : EIATTR_REGCOUNT
	.align		4
        /*0000*/ 	.byte	0x04, 0x2f
        /*0002*/ 	.short	(.L_1 - .L_0)
	.align		4
.L_0:
        /*0004*/ 	.word	index@(gemm_mma_kernel)
        /*0008*/ 	.word	0x0000006a


	//----- nvinfo : EIATTR_FRAME_SIZE
	.align		4
.L_1:
        /*000c*/ 	.byte	0x04, 0x11
        /*000e*/ 	.short	(.L_3 - .L_2)
	.align		4
.L_2:
        /*0010*/ 	.word	index@(gemm_mma_kernel)
        /*0014*/ 	.word	0x00000000


	//----- nvinfo : EIATTR_MIN_STACK_SIZE
	.align		4
.L_3:
        /*0018*/ 	.byte	0x04, 0x12
        /*001a*/ 	.short	(.L_5 - .L_4)
	.align		4
.L_4:
        /*001c*/ 	.word	index@(gemm_mma_kernel)
        /*0020*/ 	.word	0x00000000
.L_5:


//--------------------- .nv.info.gemm_mma_kernel  --------------------------
	.section	.nv.info.gemm_mma_kernel,"",@"SHT_CUDA_INFO"
	.sectionflags	@""
	.align	4


	//----- nvinfo : EIATTR_CUDA_API_VERSION
	.align		4
        /*0000*/ 	.byte	0x04, 0x37
        /*0002*/ 	.short	(.L_7 - .L_6)
.L_6:
        /*0004*/ 	.word	0x00000083


	//----- nvinfo : EIATTR_SW2861232_WAR
	.align		4
.L_7:
        /*0008*/ 	.byte	0x01, 0x35
	.zero		2


	//----- nvinfo : EIATTR_PARAM_CBANK
	.align		4
        /*000c*/ 	.byte	0x04, 0x0a
        /*000e*/ 	.short	(.L_9 - .L_8)
	.align		4
.L_8:
        /*0010*/ 	.word	index@(.nv.constant0.gemm_mma_kernel)
        /*0014*/ 	.short	0x0160
        /*0016*/ 	.short	0x0024


	//----- nvinfo : EIATTR_CBANK_PARAM_SIZE
	.align		4
.L_9:
        /*0018*/ 	.byte	0x03, 0x19
        /*001a*/ 	.short	0x0024


	//----- nvinfo : EIATTR_KPARAM_INFO
	.align		4
        /*001c*/ 	.byte	0x04, 0x17
        /*001e*/ 	.short	(.L_11 - .L_10)
.L_10:
        /*0020*/ 	.word	0x00000000
        /*0024*/ 	.short	0x0005
        /*0026*/ 	.short	0x0020
        /*0028*/ 	.byte	0x00, 0xf0, 0x11, 0x00


	//----- nvinfo : EIATTR_KPARAM_INFO
	.align		4
.L_11:
        /*002c*/ 	.byte	0x04, 0x17
        /*002e*/ 	.short	(.L_13 - .L_12)
.L_12:
        /*0030*/ 	.word	0x00000000
        /*0034*/ 	.short	0x0004
        /*0036*/ 	.short	0x001c
        /*0038*/ 	.byte	0x00, 0xf0, 0x11, 0x00


	//----- nvinfo : EIATTR_KPARAM_INFO
	.align		4
.L_13:
        /*003c*/ 	.byte	0x04, 0x17
        /*003e*/ 	.short	(.L_15 - .L_14)
.L_14:
        /*0040*/ 	.word	0x00000000
        /*0044*/ 	.short	0x0003
        /*0046*/ 	.short	0x0018
        /*0048*/ 	.byte	0x00, 0xf0, 0x11, 0x00


	//----- nvinfo : EIATTR_KPARAM_INFO
	.align		4
.L_15:
        /*004c*/ 	.byte	0x04, 0x17
        /*004e*/ 	.short	(.L_17 - .L_16)
.L_16:
        /*0050*/ 	.word	0x00000000
        /*0054*/ 	.short	0x0002
        /*0056*/ 	.short	0x0010
        /*0058*/ 	.byte	0x00, 0xf0, 0x21, 0x00


	//----- nvinfo : EIATTR_KPARAM_INFO
	.align		4
.L_17:
        /*005c*/ 	.byte	0x04, 0x17
        /*005e*/ 	.short	(.L_19 - .L_18)
.L_18:
        /*0060*/ 	.word	0x00000000
        /*0064*/ 	.short	0x0001
        /*0066*/ 	.short	0x0008
        /*0068*/ 	.byte	0x00, 0xf0, 0x21, 0x00


	//----- nvinfo : EIATTR_KPARAM_INFO
	.align		4
.L_19:
        /*006c*/ 	.byte	0x04, 0x17
        /*006e*/ 	.short	(.L_21 - .L_20)
.L_20:
        /*0070*/ 	.word	0x00000000
        /*0074*/ 	.short	0x0000
        /*0076*/ 	.short	0x0000
        /*0078*/ 	.byte	0x00, 0xf0, 0x21, 0x00


	//----- nvinfo : EIATTR_WMMA_USED
	.align		4
.L_21:
        /*007c*/ 	.byte	0x01, 0x2b
	.zero		2


	//----- nvinfo : EIATTR_MAXREG_COUNT
	.align		4
        /*0080*/ 	.byte	0x03, 0x1b
        /*0082*/ 	.short	0x00a8


	//----- nvinfo : EIATTR_NUM_BARRIERS
	.align		4
        /*0084*/ 	.byte	0x02, 0x4c
        /*0086*/ 	.byte	0x01
	.zero		1


	//----- nvinfo : EIATTR_MERCURY_ISA_VERSION
	.align		4
        /*0088*/ 	.byte	0x03, 0x5f
        /*008a*/ 	.short	0x0000


	//----- nvinfo : EIATTR_INSTR_REG_MAP
	.align		4
        /*008c*/ 	.byte	0x04, 0x40
        /*008e*/ 	.short	(.L_23 - .L_22)
.L_22:
        /*0090*/ 	.word	0x00000550
        /*0094*/ 	.byte	0x02
        /*0095*/ 	.byte	0x02
        /*0096*/ 	.short	0x0009
        /*0098*/ 	.word	0xffffffff
        /*009c*/ 	.byte	0x00, 0x06, 0x00, 0x00, 0x02, 0x02, 0x09, 0x00, 0xff, 0xff, 0xff, 0xff, 0xc0, 0x0a, 0x00, 0x00
        /*00ac*/ 	.byte	0x02, 0x02, 0x0a, 0x00, 0xff, 0xff, 0xff, 0xff, 0x60, 0x0b, 0x00, 0x00, 0x02, 0x02, 0x0a, 0x00
        /*00bc*/ 	.byte	0xff, 0xff, 0xff, 0xff, 0xb0, 0x10, 0x00, 0x00, 0x02, 0x02, 0x06, 0x00, 0xff, 0xff, 0xff, 0xff
        /*00cc*/ 	.byte	0x30, 0x11, 0x00, 0x00, 0x02, 0x02, 0x06, 0x00, 0xff, 0xff, 0xff, 0xff, 0x70, 0x28, 0x00, 0x00
        /*00dc*/ 	.byte	0x02, 0x02, 0x1d, 0x00, 0xff, 0xff, 0xff, 0xff, 0xd0, 0x28, 0x00, 0x00, 0x02, 0x02, 0x1d, 0x00
        /*00ec*/ 	.byte	0xff, 0xff, 0xff, 0xff


	//----- nvinfo : EIATTR_MBARRIER_INSTR_OFFSETS
	.align		4
.L_23:
        /*00f0*/ 	.byte	0x04, 0x39
        /*00f2*/ 	.short	(.L_25 - .L_24)


	//   ....[0]....
.L_24:
        /*00f4*/ 	.word	0x00000080
        /*00f8*/ 	.word	0x000000ff
        /*00fc*/ 	.word	0x00000000
        /*0100*/ 	.short	0x0100
        /*0102*/ 	.byte	0x3f
	.zero		1


	//   ....[1]....
        /*0104*/ 	.word	0x00000090
        /*0108*/ 	.word	0x000000ff
        /*010c*/ 	.word	0x00000008
        /*0110*/ 	.short	0x0100
        /*0112*/ 	.byte	0x3f
	.zero		1


	//   ....[2]....
        /*0114*/ 	.word	0x000000a0
        /*0118*/ 	.word	0x000000ff
        /*011c*/ 	.word	0x00000010
        /*0120*/ 	.short	0x0100
        /*0122*/ 	.byte	0x3f
	.zero		1


	//   ....[3]....
        /*0124*/ 	.word	0x000000b0
        /*0128*/ 	.word	0x000000ff
        /*012c*/ 	.word	0x00000018
        /*0130*/ 	.short	0x0100
        /*0132*/ 	.byte	0x3f
	.zero		1


	//   ....[4]....
        /*0134*/ 	.word	0x00000550
        /*0138*/ 	.word	0x000000ff
        /*013c*/ 	.word	0x00000004
        /*0140*/ 	.short	0x0105
        /*0142*/ 	.byte	0x3f
	.zero		1


	//   ....[5]....
        /*0144*/ 	.word	0x00000600
        /*0148*/ 	.word	0x000000ff
        /*014c*/ 	.word	0x00000004
        /*0150*/ 	.short	0x0105
        /*0152*/ 	.byte	0x3f
	.zero		1


	//   ....[6]....
        /*0154*/ 	.word	0x00000aa0
        /*0158*/ 	.word	0x000000ff
        /*015c*/ 	.word	0x00000010
        /*0160*/ 	.short	0x0101
        /*0162*/ 	.byte	0x3f
	.zero		1


	//   ....[7]....
        /*0164*/ 	.word	0x00000ac0
        /*0168*/ 	.word	0x000000ff
        /*016c*/ 	.word	0x0000000c
        /*0170*/ 	.short	0x0105
        /*0172*/ 	.byte	0x3f
	.zero		1


	//   ....[8]....
        /*0174*/ 	.word	0x00000b60
        /*0178*/ 	.word	0x000000ff
        /*017c*/ 	.word	0x0000000c
        /*0180*/ 	.short	0x0105
        /*0182*/ 	.byte	0x3f
	.zero		1


	//   ....[9]....
        /*0184*/ 	.word	0x00001010
        /*0188*/ 	.word	0x000000ff
        /*018c*/ 	.word	0x00000018
        /*0190*/ 	.short	0x0101
        /*0192*/ 	.byte	0x3f
	.zero		1


	//   ....[10]....
        /*0194*/ 	.word	0x000010b0
        /*0198*/ 	.word	0x00000003
        /*019c*/ 	.word	0x00000004
        /*01a0*/ 	.short	0x0105
        /*01a2*/ 	.byte	0x3f
	.zero		1


	//   ....[11]....
        /*01a4*/ 	.word	0x00001130
        /*01a8*/ 	.word	0x00000003
        /*01ac*/ 	.word	0x00000004
        /*01b0*/ 	.short	0x0105
        /*01b2*/ 	.byte	0x3f
	.zero		1


	//   ....[12]....
        /*01b4*/ 	.word	0x00001820
        /*01b8*/ 	.word	0x00000003
        /*01bc*/ 	.word	0x00000010
        /*01c0*/ 	.short	0x0101
        /*01c2*/ 	.byte	0x3f
	.zero		1


	//   ....[13]....
        /*01c4*/ 	.word	0x00002870
        /*01c8*/ 	.word	0x0000001f
        /*01cc*/ 	.word	0x00000004
        /*01d0*/ 	.short	0x0105
        /*01d2*/ 	.byte	0x3f
	.zero		1


	//   ....[14]....
        /*01d4*/ 	.word	0x000028d0
        /*01d8*/ 	.word	0x0000001f
        /*01dc*/ 	.word	0x00000004
        /*01e0*/ 	.short	0x0105
        /*01e2*/ 	.byte	0x3f
	.zero		1


	//   ....[15]....
        /*01e4*/ 	.word	0x00003dd0
        /*01e8*/ 	.word	0x0000001c
        /*01ec*/ 	.word	0x00000000
        /*01f0*/ 	.short	0x0101
        /*01f2*/ 	.byte	0x3f
	.zero		1


	//----- nvinfo : EIATTR_NUM_MBARRIERS
	.align		4
.L_25:
        /*01f4*/ 	.byte	0x03, 0x38
        /*01f6*/ 	.short	0x0004


	//----- nvinfo : EIATTR_EXIT_INSTR_OFFSETS
	.align		4
        /*01f8*/ 	.byte	0x04, 0x1c
        /*01fa*/ 	.short	(.L_27 - .L_26)


	//   ....[0]....
.L_26:
        /*01fc*/ 	.word	0x00002260


	//   ....[1]....
        /*0200*/ 	.word	0x000023a0


	//   ....[2]....
        /*0204*/ 	.word	0x000023d0


	//   ....[3]....
        /*0208*/ 	.word	0x00003e10


	//----- nvinfo : EIATTR_MAX_THREADS
	.align		4
.L_27:
        /*020c*/ 	.byte	0x04, 0x05
        /*020e*/ 	.short	(.L_29 - .L_28)
.L_28:
        /*0210*/ 	.word	0x00000120
        /*0214*/ 	.word	0x00000001
        /*0218*/ 	.word	0x00000001


	//----- nvinfo : EIATTR_CRS_STACK_SIZE
	.align		4
.L_29:
        /*021c*/ 	.byte	0x04, 0x1e
        /*021e*/ 	.short	(.L_31 - .L_30)
.L_30:
        /*0220*/ 	.word	0x00000000
.L_31:


//--------------------- .nv.callgraph             --------------------------
	.section	.nv.callgraph,"",@"SHT_CUDA_CALLGRAPH"
	.align	4
	.sectionentsize	8
	.align		4
        /*0000*/ 	.word	0x00000000
	.align		4
        /*0004*/ 	.word	0xffffffff
	.align		4
        /*0008*/ 	.word	0x00000000
	.align		4
        /*000c*/ 	.word	0xfffffffe
	.align		4
        /*0010*/ 	.word	0x00000000
	.align		4
        /*0014*/ 	.word	0xfffffffd
	.align		4
        /*0018*/ 	.word	0x00000000
	.align		4
        /*001c*/ 	.word	0xfffffffc


//--------------------- .nv.rel.action            --------------------------
	.section	.nv.rel.action,"",@"SHT_CUDA_RELOCINFO"
	.align	8
	.sectionentsize	8
        /*0000*/ 	.byte	0x73, 0x00, 0x00, 0x00, 0x00, 0x00, 0x00, 0x00, 0x00, 0x00, 0x00, 0x11, 0x25, 0x00, 0x05, 0x36


//--------------------- .nv.constant0.gemm_mma_kernel --------------------------
	.section	.nv.constant0.gemm_mma_kernel,"a",@progbits
	.sectionflags	@""
	.align	4
.nv.constant0.gemm_mma_kernel:
	.zero		388


//--------------------- .text.gemm_mma_kernel     --------------------------
	.section	.text.gemm_mma_kernel,"ax",@progbits
	.sectioninfo	@"SHI_REGISTERS=106"
	.align	128
        .global         gemm_mma_kernel
        .type           gemm_mma_kernel,@function
        .size           gemm_mma_kernel,(.L_x_51 - gemm_mma_kernel)
        .other          gemm_mma_kernel,@"STO_CUDA_ENTRY STV_DEFAULT"
gemm_mma_kernel:
.text.gemm_mma_kernel:
[----:B------:R-:W-:Y:S02]  /*0000*/  IMAD.MOV.U32 R1, RZ, RZ, c[0x0][0x28] ;  /* 0x00000a00ff017624 */ /* 0x000fe400078e00ff */
[----:B------:R-:W1:Y:S01]  /*0010*/  S2R R0, SR_TID.X ;  /* 0x0000000000007919 */ /* 0x000e620000002100 */
[----:B------:R-:W-:Y:S01]  /*0020*/  ULDC.64 UR4, c[0x0][0x118] ;  /* 0x0000460000047ab9 */ /* 0x000fe20000000a00 */
[----:B-1----:R-:W-:-:S13]  /*0030*/  ISETP.NE.AND P0, PT, R0, RZ, PT ;  /* 0x000000ff0000720c */ /* 0x002fda0003f05270 */
[----:B------:R-:W-:Y:S02]  /*0040*/  @!P0 IMAD.MOV.U32 R2, RZ, RZ, 0x3fffffe0 ;  /* 0x3fffffe0ff028424 */ /* 0x000fe400078e00ff */
[----:B------:R-:W-:Y:S02]  /*0050*/  @!P0 IMAD.MOV.U32 R3, RZ, RZ, 0x7fffffe0 ;  /* 0x7fffffe0ff038424 */ /* 0x000fe400078e00ff */
[----:B------:R-:W-:Y:S02]  /*0060*/  @!P0 IMAD.MOV.U32 R4, RZ, RZ, 0x3fffff00 ;  /* 0x3fffff00ff048424 */ /* 0x000fe400078e00ff */
[----:B------:R-:W-:Y:S01]  /*0070*/  @!P0 IMAD.MOV.U32 R5, RZ, RZ, 0x7fffff00 ;  /* 0x7fffff00ff058424 */ /* 0x000fe200078e00ff */
[----:B------:R1:W-:Y:S04]  /*0080*/  @!P0 STS.64 [RZ], R2 ;  /* 0x00000002ff008388 */ /* 0x0003e80000000a00 */
[----:B------:R1:W-:Y:S04]  /*0090*/  @!P0 STS.64 [0x8], R2 ;  /* 0x00000802ff008388 */ /* 0x0003e80000000a00 */
[----:B------:R1:W-:Y:S04]  /*00a0*/  @!P0 STS.64 [0x10], R4 ;  /* 0x00001004ff008388 */ /* 0x0003e80000000a00 */
[----:B------:R1:W-:Y:S04]  /*00b0*/  @!P0 STS.64 [0x18], R4 ;  /* 0x00001804ff008388 */ /* 0x0003e80000000a00 */
[----:B------:R-:W-:Y:S01]  /*00c0*/  BAR.SYNC.DEFER_BLOCKING 0x0 ;  /* 0x0000000000007b1d */ /* 0x000fe20000010000 */
[----:B------:R-:W-:-:S13]  /*00d0*/  ISETP.GE.AND P0, PT, R0, 0x20, PT ;  /* 0x000000200000780c */ /* 0x000fda0003f06270 */
[----:B------:R-:W-:Y:S05]  /*00e0*/  @!P0 BRA `(.L_x_0) ;  /* 0x000022c000008947 */ /* 0x000fea0003800000 */
[----:B-1----:R-:W-:Y:S01]  /*00f0*/  IMAD.MOV.U32 R2, RZ, RZ, c[0x0][0x180] ;  /* 0x00006000ff027624 */ /* 0x002fe200078e00ff */
[----:B------:R-:W-:Y:S01]  /*0100*/  SHF.R.S32.HI R3, RZ, 0x1f, R0 ;  /* 0x0000001fff037819 */ /* 0x000fe20000011400 */
[----:B------:R-:W-:Y:S01]  /*0110*/  CS2R R62, SRZ ;  /* 0x00000000003e7805 */ /* 0x000fe2000001ff00 */
[----:B------:R-:W-:Y:S01]  /*0120*/  CS2R R66, SRZ ;  /* 0x0000000000427805 */ /* 0x000fe2000001ff00 */
[----:B------:R-:W-:Y:S01]  /*0130*/  CS2R R76, SRZ ;  /* 0x00000000004c7805 */ /* 0x000fe2000001ff00 */
[----:B------:R-:W-:Y:S01]  /*0140*/  ISETP.GE.AND P0, PT, R2, 0x1, PT ;  /* 0x000000010200780c */ /* 0x000fe20003f06270 */
[----:B------:R-:W-:Y:S01]  /*0150*/  CS2R R74, SRZ ;  /* 0x00000000004a7805 */ /* 0x000fe2000001ff00 */
[----:B------:R-:W-:Y:S01]  /*0160*/  LEA.HI R0, R3, R0, RZ, 0x5 ;  /* 0x0000000003007211 */ /* 0x000fe200078f28ff */
[----:B------:R-:W-:Y:S01]  /*0170*/  CS2R R80, SRZ ;  /* 0x0000000000507805 */ /* 0x000fe2000001ff00 */
        /* <DEDUP_REMOVED lines=11> */
[----:B------:R-:W-:Y:S01]  /*0230*/  LEA.HI.SX32 R0, R0, 0xffffffff, 0x1b ;  /* 0xffffffff00007811 */ /* 0x000fe200078fdaff */
[----:B------:R-:W-:Y:S05]  /*0240*/  @!P0 BRA `(.L_x_1) ;  /* 0x000015e000008947 */ /* 0x000fea0003800000 */
[C---:B------:R-:W-:Y:S01]  /*0250*/  IADD3 R3, R2.reuse, 0x1f, RZ ;  /* 0x0000001f02037810 */ /* 0x040fe20007ffe0ff */
[----:B------:R-:W-:Y:S01]  /*0260*/  IMAD.MOV.U32 R94, RZ, RZ, RZ ;  /* 0x000000ffff5e7224 */ /* 0x000fe200078e00ff */
[----:B------:R-:W-:Y:S01]  /*0270*/  ISETP.GE.AND P0, PT, R2, 0x21, PT ;  /* 0x000000210200780c */ /* 0x000fe20003f06270 */
[----:B------:R-:W-:Y:S01]  /*0280*/  IMAD.MOV.U32 R2, RZ, RZ, RZ ;  /* 0x000000ffff027224 */ /* 0x000fe200078e00ff */
[----:B------:R-:W-:Y:S01]  /*0290*/  SHF.R.S32.HI R4, RZ, 0x1f, R3 ;  /* 0x0000001fff047819 */ /* 0x000fe20000011403 */
[----:B------:R-:W-:Y:S01]  /*02a0*/  CS2R R92, SRZ ;  /* 0x00000000005c7805 */ /* 0x000fe2000001ff00 */
[----:B------:R-:W-:Y:S01]  /*02b0*/  IMAD.MOV.U32 R88, RZ, RZ, RZ ;  /* 0x000000ffff587224 */ /* 0x000fe200078e00ff */
[----:B------:R-:W-:Y:S01]  /*02c0*/  CS2R R86, SRZ ;  /* 0x0000000000567805 */ /* 0x000fe2000001ff00 */
[----:B------:R-:W-:Y:S01]  /*02d0*/  LEA.HI R4, R4, R3, RZ, 0x5 ;  /* 0x0000000304047211 */ /* 0x000fe200078f28ff */
[----:B------:R-:W-:Y:S01]  /*02e0*/  IMAD.MOV.U32 R84, RZ, RZ, RZ ;  /* 0x000000ffff547224 */ /* 0x000fe200078e00ff */
[----:B------:R-:W-:Y:S01]  /*02f0*/  CS2R R82, SRZ ;  /* 0x0000000000527805 */ /* 0x000fe2000001ff00 */
[----:B------:R-:W-:Y:S01]  /*0300*/  IMAD.MOV.U32 R80, RZ, RZ, RZ ;  /* 0x000000ffff507224 */ /* 0x000fe200078e00ff */
[----:B------:R-:W-:Y:S01]  /*0310*/  SHF.R.S32.HI R4, RZ, 0x5, R4 ;  /* 0x00000005ff047819 */ /* 0x000fe20000011404 */
[----:B------:R-:W-:Y:S01]  /*0320*/  CS2R R78, SRZ ;  /* 0x00000000004e7805 */ /* 0x000fe2000001ff00 */
[----:B------:R-:W-:Y:S01]  /*0330*/  IMAD.MOV.U32 R74, RZ, RZ, RZ ;  /* 0x000000ffff4a7224 */ /* 0x000fe200078e00ff */
[----:B------:R-:W-:Y:S01]  /*0340*/  CS2R R72, SRZ ;  /* 0x0000000000487805 */ /* 0x000fe2000001ff00 */
[----:B------:R-:W-:Y:S01]  /*0350*/  IMNMX R4, R4, 0x1, !PT ;  /* 0x0000000104047817 */ /* 0x000fe20007800200 */
[----:B------:R-:W-:Y:S01]  /*0360*/  IMAD.MOV.U32 R76, RZ, RZ, RZ ;  /* 0x000000ffff4c7224 */ /* 0x000fe200078e00ff */
[----:B------:R-:W-:Y:S01]  /*0370*/  CS2R R90, SRZ ;  /* 0x00000000005a7805 */ /* 0x000fe2000001ff00 */
[----:B------:R-:W-:Y:S01]  /*0380*/  IMAD.MOV.U32 R66, RZ, RZ, RZ ;  /* 0x000000ffff427224 */ /* 0x000fe200078e00ff */
[----:B------:R-:W-:Y:S01]  /*0390*/  CS2R R64, SRZ ;  /* 0x0000000000407805 */ /* 0x000fe2000001ff00 */
[----:B------:R-:W-:Y:S01]  /*03a0*/  IMAD.MOV.U32 R62, RZ, RZ, RZ ;  /* 0x000000ffff3e7224 */ /* 0x000fe200078e00ff */
[----:B------:R-:W-:Y:S01]  /*03b0*/  CS2R R60, SRZ ;  /* 0x00000000003c7805 */ /* 0x000fe2000001ff00 */
[----:B------:R-:W-:Y:S01]  /*03c0*/  LOP3.LUT R3, R4, 0x1, RZ, 0xc0, !PT ;  /* 0x0000000104037812 */ /* 0x000fe200078ec0ff */
[----:B------:R-:W-:Y:S05]  /*03d0*/  @!P0 BRA `(.L_x_2) ;  /* 0x00000c7000008947 */ /* 0x000fea0003800000 */
[----:B------:R-:W-:Y:S01]  /*03e0*/  IMAD.SHL.U32 R8, R0, 0x400, RZ ;  /* 0x0000040000087824 */ /* 0x000fe200078e00ff */
[----:B------:R-:W-:Y:S01]  /*03f0*/  CS2R R92, SRZ ;  /* 0x00000000005c7805 */ /* 0x000fe2000001ff00 */
[----:B------:R-:W-:Y:S01]  /*0400*/  IMAD.IADD R4, R4, 0x1, -R3 ;  /* 0x0000000104047824 */ /* 0x000fe200078e0a03 */
[----:B------:R-:W-:Y:S01]  /*0410*/  CS2R R86, SRZ ;  /* 0x0000000000567805 */ /* 0x000fe2000001ff00 */
[----:B------:R-:W-:Y:S01]  /*0420*/  IMAD.MOV.U32 R2, RZ, RZ, RZ ;  /* 0x000000ffff027224 */ /* 0x000fe200078e00ff */
[C---:B------:R-:W-:Y:S01]  /*0430*/  IADD3 R5, R8.reuse, 0x80, RZ ;  /* 0x0000008008057810 */ /* 0x040fe20007ffe0ff */
[----:B------:R-:W-:Y:S01]  /*0440*/  IMAD.MOV.U32 R94, RZ, RZ, RZ ;  /* 0x000000ffff5e7224 */ /* 0x000fe200078e00ff */
[C---:B------:R-:W-:Y:S01]  /*0450*/  IADD3 R6, R8.reuse, 0xa0, RZ ;  /* 0x000000a008067810 */ /* 0x040fe20007ffe0ff */
[----:B------:R-:W-:Y:S01]  /*0460*/  IMAD.MOV.U32 R88, RZ, RZ, RZ ;  /* 0x000000ffff587224 */ /* 0x000fe200078e00ff */
[C---:B------:R-:W-:Y:S01]  /*0470*/  IADD3 R7, R8.reuse, 0x2080, RZ ;  /* 0x0000208008077810 */ /* 0x040fe20007ffe0ff */
[----:B------:R-:W-:Y:S01]  /*0480*/  IMAD.MOV.U32 R84, RZ, RZ, RZ ;  /* 0x000000ffff547224 */ /* 0x000fe200078e00ff */
[----:B------:R-:W-:Y:S01]  /*0490*/  CS2R R82, SRZ ;  /* 0x0000000000527805 */ /* 0x000fe2000001ff00 */
        /* <DEDUP_REMOVED lines=10> */
[----:B------:R-:W-:-:S02]  /*0540*/  IADD3 R8, R8, 0x20a0, RZ ;  /* 0x000020a008087810 */ /* 0x000fc40007ffe0ff */
.L_x_11:
[----:B------:R-:W1:Y:S01]  /*0550*/  LDS R12, [0x4] ;  /* 0x00000400ff0c7984 */ /* 0x000e620000000800 */
[----:B------:R-:W-:Y:S01]  /*0560*/  SHF.R.U32.HI R9, RZ, 0x1, R2 ;  /* 0x00000001ff097819 */ /* 0x000fe20000011602 */
[----:B------:R-:W-:Y:S04]  /*0570*/  YIELD ;  /* 0x0000000000007946 */ /* 0x000fe80003800000 */
[----:B------:R-:W-:-:S05]  /*0580*/  IMAD.U32 R9, R9, -0x80000000, RZ ;  /* 0x8000000009097824 */ /* 0x000fca00078e00ff */
[----:B------:R-:W-:-:S04]  /*0590*/  LOP3.LUT R9, R9, 0x80000000, RZ, 0x3c, !PT ;  /* 0x8000000009097812 */ /* 0x000fc800078e3cff */
[----:B-1----:R-:W-:Y:S01]  /*05a0*/  LOP3.LUT P0, RZ, R12, 0x80000000, R9, 0x48, !PT ;  /* 0x800000000cff7812 */ /* 0x002fe20007804809 */
[----:B------:R-:W-:Y:S10]  /*05b0*/  NOP ;  /* 0x0000000000007918 */ /* 0x000ff40000000000 */
[----:B------:R-:W-:Y:S02]  /*05c0*/  BSSY B0, `(.L_x_3) ;  /* 0x0000009000007945 */ /* 0x000fe40003800000 */
.L_x_6:
[----:B------:R-:W-:Y:S01]  /*05d0*/  YIELD ;  /* 0x0000000000007946 */ /* 0x000fe20003800000 */
[----:B------:R-:W-:Y:S01]  /*05e0*/  BSSY B1, `(.L_x_4) ;  /* 0x0000005000017945 */ /* 0x000fe20003800000 */
[----:B------:R-:W-:Y:S05]  /*05f0*/  @P0 BRA `(.L_x_5) ;  /* 0x0000003000000947 */ /* 0x000fea0003800000 */
[----:B------:R-:W1:Y:S02]  /*0600*/  LDS R12, [0x4] ;  /* 0x00000400ff0c7984 */ /* 0x000e640000000800 */
[----:B-1----:R-:W-:Y:S02]  /*0610*/  LOP3.LUT P0, RZ, R12, 0x80000000, R9, 0x48, !PT ;  /* 0x800000000cff7812 */ /* 0x002fe40007804809 */
[----:B------:R-:W-:Y:S06]  /*0620*/  NOP ;  /* 0x0000000000007918 */ /* 0x000fec0000000000 */
.L_x_5:
[----:B------:R-:W-:Y:S05]  /*0630*/  BSYNC B1 ;  /* 0x0000000000017941 */ /* 0x000fea0003800000 */
.L_x_4:
[----:B------:R-:W-:Y:S05]  /*0640*/  @!P0 BRA `(.L_x_6) ;  /* 0xffffff8000008947 */ /* 0x000fea000383ffff */
[----:B------:R-:W-:Y:S05]  /*0650*/  BSYNC B0 ;  /* 0x0000000000007941 */ /* 0x000fea0003800000 */
.L_x_3:
[----:B------:R-:W1:Y:S01]  /*0660*/  S2R R13, SR_LANEID ;  /* 0x00000000000d7919 */ /* 0x000e620000000000 */
[----:B------:R-:W-:Y:S01]  /*0670*/  WARPSYNC 0xffffffff ;  /* 0xffffffff00007948 */ /* 0x000fe20003800000 */
[----:B-1----:R-:W-:Y:S02]  /*0680*/  SHF.R.U32.HI R11, RZ, 0x3, R13 ;  /* 0x00000003ff0b7819 */ /* 0x002fe4000001160d */
[----:B------:R-:W-:-:S02]  /*0690*/  LOP3.LUT R12, R13, 0x7, RZ, 0xc0, !PT ;  /* 0x000000070d0c7812 */ /* 0x000fc400078ec0ff */
[----:B------:R-:W-:Y:S01]  /*06a0*/  SHF.R.U32.HI R13, RZ, 0x4, R13 ;  /* 0x00000004ff0d7819 */ /* 0x000fe2000001160d */
[----:B------:R-:W-:-:S04]  /*06b0*/  IMAD.SHL.U32 R11, R11, 0x8, RZ ;  /* 0x000000080b0b7824 */ /* 0x000fc800078e00ff */
[----:B------:R-:W-:Y:S01]  /*06c0*/  IMAD.SHL.U32 R13, R13, 0x8, RZ ;  /* 0x000000080d0d7824 */ /* 0x000fe200078e00ff */
[----:B------:R-:W-:-:S05]  /*06d0*/  LOP3.LUT R12, R11, 0x8, R12, 0xe2, !PT ;  /* 0x000000080b0c7812 */ /* 0x000fca00078ee20c */
[C-C-:B------:R-:W-:Y:S02]  /*06e0*/  IMAD R16, R12.reuse, 0x20, R13.reuse ;  /* 0x000000200c107824 */ /* 0x140fe400078e020d */
[----:B------:R-:W-:Y:S02]  /*06f0*/  IMAD R11, R12, 0x80, R13 ;  /* 0x000000800c0b7824 */ /* 0x000fe400078e020d */
[----:B------:R-:W-:Y:S02]  /*0700*/  IMAD.U32 R36, R16, 0x2, R5 ;  /* 0x0000000210247824 */ /* 0x000fe400078e0005 */
[----:B------:R-:W-:-:S04]  /*0710*/  IMAD.SHL.U32 R11, R11, 0x2, RZ ;  /* 0x000000020b0b7824 */ /* 0x000fc800078e00ff */
[----:B------:R-:W-:Y:S04]  /*0720*/  LDSM.16.M88.4 R36, [R36] ;  /* 0x000000002424783b */ /* 0x000fe80000000200 */
[----:B------:R-:W1:Y:S04]  /*0730*/  LDSM.16.MT88.4 R12, [R11+0x40a0] ;  /* 0x0040a0000b0c783b */ /* 0x000e680000004200 */
[----:B------:R-:W2:Y:S04]  /*0740*/  LDSM.16.MT88.4 R96, [R11+0x4080] ;  /* 0x004080000b60783b */ /* 0x000ea80000004200 */
[----:B------:R-:W3:Y:S04]  /*0750*/  LDSM.16.MT88.4 R32, [R11+0x40c0] ;  /* 0x0040c0000b20783b */ /* 0x000ee80000004200 */
[----:B------:R-:W4:Y:S04]  /*0760*/  LDSM.16.MT88.4 R40, [R11+0x40e0] ;  /* 0x0040e0000b28783b */ /* 0x000f280000004200 */
[----:B------:R-:W5:Y:S04]  /*0770*/  LDSM.16.MT88.4 R44, [R11+0x4100] ;  /* 0x004100000b2c783b */ /* 0x000f680000004200 */
[----:B------:R-:W3:Y:S04]  /*0780*/  LDSM.16.MT88.4 R48, [R11+0x4120] ;  /* 0x004120000b30783b */ /* 0x000ee80000004200 */
[----:B------:R-:W3:Y:S04]  /*0790*/  LDSM.16.MT88.4 R52, [R11+0x4140] ;  /* 0x004140000b34783b */ /* 0x000ee80000004200 */
[----:B------:R-:W3:Y:S04]  /*07a0*/  LDSM.16.MT88.4 R56, [R11+0x4160] ;  /* 0x004160000b38783b */ /* 0x000ee80000004200 */
[----:B------:R-:W-:Y:S04]  /*07b0*/  LDSM.16.MT88.4 R68, [R11+0x50c0] ;  /* 0x0050c0000b44783b */ /* 0x000fe80000004200 */
[----:B------:R-:W-:Y:S01]  /*07c0*/  LDSM.16.MT88.4 R28, [R11+0x50e0] ;  /* 0x0050e0000b1c783b */ /* 0x000fe20000004200 */
[C---:B-1----:R-:W-:Y:S03]  /*07d0*/  HMMA.16816.F16 R100, R36.reuse, R12, R64 ;  /* 0x0000000c2464723c */ /* 0x042fe60000000840 */
[----:B------:R-:W-:Y:S04]  /*07e0*/  LDSM.16.MT88.4 R20, [R11+0x5120] ;  /* 0x005120000b14783b */ /* 0x000fe80000004200 */
[----:B------:R-:W-:Y:S01]  /*07f0*/  LDSM.16.MT88.4 R24, [R11+0x5140] ;  /* 0x005140000b18783b */ /* 0x000fe20000004200 */
[----:B------:R-:W-:Y:S01]  /*0800*/  IMAD.U32 R12, R16, 0x2, R6 ;  /* 0x00000002100c7824 */ /* 0x000fe200078e0006 */
[C---:B------:R-:W-:Y:S02]  /*0810*/  HMMA.16816.F16 R102, R36.reuse, R14, R66 ;  /* 0x0000000e2466723c */ /* 0x040fe40000000842 */
[----:B------:R-:W-:Y:S04]  /*0820*/  LDSM.16.MT88.4 R64, [R11+0x50a0] ;  /* 0x0050a0000b40783b */ /* 0x000fe80000004200 */
[----:B------:R-:W1:Y:S02]  /*0830*/  LDSM.16.M88.4 R12, [R12] ;  /* 0x000000000c0c783b */ /* 0x000e640000000200 */
[C---:B--2---:R-:W-:Y:S02]  /*0840*/  HMMA.16816.F16 R96, R36.reuse, R96, R60 ;  /* 0x000000602460723c */ /* 0x044fe4000000083c */
[----:B------:R-:W-:Y:S06]  /*0850*/  LDSM.16.MT88.4 R16, [R11+0x5100] ;  /* 0x005100000b10783b */ /* 0x000fec0000004200 */
[C---:B------:R-:W-:Y:S01]  /*0860*/  HMMA.16816.F16 R98, R36.reuse, R98, R62 ;  /* 0x000000622462723c */ /* 0x040fe2000000083e */
[----:B------:R-:W2:Y:S07]  /*0870*/  LDSM.16.MT88.4 R60, [R11+0x5080] ;  /* 0x005080000b3c783b */ /* 0x000eae0000004200 */
[C---:B---3--:R-:W-:Y:S08]  /*0880*/  HMMA.16816.F16 R90, R36.reuse, R32, R90 ;  /* 0x00000020245a723c */ /* 0x048ff0000000085a */
[C---:B------:R-:W-:Y:S01]  /*0890*/  HMMA.16816.F16 R76, R36.reuse, R34, R76 ;  /* 0x00000022244c723c */ /* 0x040fe2000000084c */
[----:B------:R-:W3:Y:S07]  /*08a0*/  LDSM.16.MT88.4 R32, [R11+0x5160] ;  /* 0x005160000b20783b */ /* 0x000eee0000004200 */
[C---:B----4-:R-:W-:Y:S08]  /*08b0*/  HMMA.16816.F16 R72, R36.reuse, R40, R72 ;  /* 0x000000282448723c */ /* 0x050ff00000000848 */
[C---:B------:R-:W-:Y:S08]  /*08c0*/  HMMA.16816.F16 R74, R36.reuse, R42, R74 ;  /* 0x0000002a244a723c */ /* 0x040ff0000000084a */
[C---:B-----5:R-:W-:Y:S08]  /*08d0*/  HMMA.16816.F16 R78, R36.reuse, R44, R78 ;  /* 0x0000002c244e723c */ /* 0x060ff0000000084e */
[C---:B------:R-:W-:Y:S08]  /*08e0*/  HMMA.16816.F16 R80, R36.reuse, R46, R80 ;  /* 0x0000002e2450723c */ /* 0x040ff00000000850 */
[C---:B------:R-:W-:Y:S08]  /*08f0*/  HMMA.16816.F16 R82, R36.reuse, R48, R82 ;  /* 0x000000302452723c */ /* 0x040ff00000000852 */
[C---:B------:R-:W-:Y:S08]  /*0900*/  HMMA.16816.F16 R84, R36.reuse, R50, R84 ;  /* 0x000000322454723c */ /* 0x040ff00000000854 */
[C---:B------:R-:W-:Y:S08]  /*0910*/  HMMA.16816.F16 R86, R36.reuse, R52, R86 ;  /* 0x000000342456723c */ /* 0x040ff00000000856 */
[C---:B------:R-:W-:Y:S08]  /*0920*/  HMMA.16816.F16 R88, R36.reuse, R54, R88 ;  /* 0x000000362458723c */ /* 0x040ff00000000858 */
[C---:B------:R-:W-:Y:S08]  /*0930*/  HMMA.16816.F16 R56, R36.reuse, R56, R92 ;  /* 0x000000382438723c */ /* 0x040ff0000000085c */
[----:B------:R-:W-:Y:S08]  /*0940*/  HMMA.16816.F16 R94, R36, R58, R94 ;  /* 0x0000003a245e723c */ /* 0x000ff0000000085e */
[C---:B-1----:R-:W-:Y:S08]  /*0950*/  HMMA.16816.F16 R92, R12.reuse, R68, R90 ;  /* 0x000000440c5c723c */ /* 0x042ff0000000085a */
[C---:B--2---:R-:W-:Y:S08]  /*0960*/  HMMA.16816.F16 R60, R12.reuse, R60, R96 ;  /* 0x0000003c0c3c723c */ /* 0x044ff00000000860 */
[C---:B------:R-:W-:Y:S08]  /*0970*/  HMMA.16816.F16 R62, R12.reuse, R62, R98 ;  /* 0x0000003e0c3e723c */ /* 0x040ff00000000862 */
        /* <DEDUP_REMOVED lines=11> */
[C---:B---3--:R-:W-:Y:S08]  /*0a30*/  HMMA.16816.F16 R90, R12.reuse, R32, R56 ;  /* 0x000000200c5a723c */ /* 0x048ff00000000838 */
[----:B------:R-:W-:Y:S01]  /*0a40*/  HMMA.16816.F16 R94, R12, R34, R94 ;  /* 0x000000220c5e723c */ /* 0x000fe2000000085e */
[----:B------:R-:W-:Y:S01]  /*0a50*/  @!PT LDS RZ, [RZ] ;  /* 0x00000000fffff984 */ /* 0x000fe20000000800 */
[----:B------:R-:W-:Y:S01]  /*0a60*/  @!PT LDS RZ, [RZ] ;  /* 0x00000000fffff984 */ /* 0x000fe20000000800 */
[----:B------:R-:W-:Y:S01]  /*0a70*/  @!PT LDS RZ, [RZ] ;  /* 0x00000000fffff984 */ /* 0x000fe20000000800 */
[----:B------:R-:W-:Y:S01]  /*0a80*/  @!PT LDS RZ, [RZ] ;  /* 0x00000000fffff984 */ /* 0x000fe20000000800 */
[----:B------:R-:W-:Y:S07]  /*0a90*/  MEMBAR.ALL.CTA ;  /* 0x0000000000007992 */ /* 0x000fee0000008000 */
[----:B------:R-:W-:Y:S01]  /*0aa0*/  ATOMS.ARRIVE.64 RZ, [URZ+0x10] ;  /* 0x00001000ffff7f8c */ /* 0x000fe2000c80043f */
[----:B------:R-:W-:-:S03]  /*0ab0*/  IADD3 R10, R2, 0x1, RZ ;  /* 0x00000001020a7810 */ /* 0x000fc60007ffe0ff */
[----:B------:R-:W1:Y:S01]  /*0ac0*/  LDS R11, [0xc] ;  /* 0x00000c00ff0b7984 */ /* 0x000e620000000800 */
[----:B------:R-:W-:-:S05]  /*0ad0*/  SHF.R.U32.HI R10, RZ, 0x1, R10 ;  /* 0x00000001ff0a7819 */ /* 0x000fca000001160a */
[----:B------:R-:W-:-:S05]  /*0ae0*/  IMAD.U32 R10, R10, -0x80000000, RZ ;  /* 0x800000000a0a7824 */ /* 0x000fca00078e00ff */
[----:B------:R-:W-:-:S04]  /*0af0*/  LOP3.LUT R10, R10, 0x80000000, RZ, 0x3c, !PT ;  /* 0x800000000a0a7812 */ /* 0x000fc800078e3cff */
[----:B-1----:R-:W-:Y:S01]  /*0b00*/  LOP3.LUT P0, RZ, R11, 0x80000000, R10, 0x48, !PT ;  /* 0x800000000bff7812 */ /* 0x002fe2000780480a */
[----:B------:R-:W-:Y:S10]  /*0b10*/  NOP ;  /* 0x0000000000007918 */ /* 0x000ff40000000000 */
[----:B------:R-:W-:Y:S02]  /*0b20*/  BSSY B0, `(.L_x_7) ;  /* 0x0000009000007945 */ /* 0x000fe40003800000 */
.L_x_10:
[----:B------:R-:W-:Y:S01]  /*0b30*/  YIELD ;  /* 0x0000000000007946 */ /* 0x000fe20003800000 */
[----:B------:R-:W-:Y:S01]  /*0b40*/  BSSY B1, `(.L_x_8) ;  /* 0x0000005000017945 */ /* 0x000fe20003800000 */
[----:B------:R-:W-:Y:S05]  /*0b50*/  @P0 BRA `(.L_x_9) ;  /* 0x0000003000000947 */ /* 0x000fea0003800000 */
[----:B------:R-:W1:Y:S02]  /*0b60*/  LDS R11, [0xc] ;  /* 0x00000c00ff0b7984 */ /* 0x000e640000000800 */
[----:B-1----:R-:W-:Y:S02]  /*0b70*/  LOP3.LUT P0, RZ, R11, 0x80000000, R10, 0x48, !PT ;  /* 0x800000000bff7812 */ /* 0x002fe4000780480a */
[----:B------:R-:W-:Y:S06]  /*0b80*/  NOP ;  /* 0x0000000000007918 */ /* 0x000fec0000000000 */
.L_x_9:
[----:B------:R-:W-:Y:S05]  /*0b90*/  BSYNC B1 ;  /* 0x0000000000017941 */ /* 0x000fea0003800000 */
.L_x_8:
[----:B------:R-:W-:Y:S05]  /*0ba0*/  @!P0 BRA `(.L_x_10) ;  /* 0xffffff8000008947 */ /* 0x000fea000383ffff */
[----:B------:R-:W-:Y:S05]  /*0bb0*/  BSYNC B0 ;  /* 0x0000000000007941 */ /* 0x000fea0003800000 */
.L_x_7:
        /* <DEDUP_REMOVED lines=68> */
[----:B------:R-:W-:Y:S01]  /*1000*/  IADD3 R4, R4, -0x2, RZ ;  /* 0xfffffffe04047810 */ /* 0x000fe20007ffe0ff */
[----:B------:R-:W-:Y:S01]  /*1010*/  ATOMS.ARRIVE.64 RZ, [URZ+0x18] ;  /* 0x00001800ffff7f8c */ /* 0x000fe2000c80043f */
[----:B------:R-:W-:-:S02]  /*1020*/  IADD3 R2, R2, 0x2, RZ ;  /* 0x0000000202027810 */ /* 0x000fc40007ffe0ff */
[----:B------:R-:W-:-:S13]  /*1030*/  ISETP.NE.AND P0, PT, R4, RZ, PT ;  /* 0x000000ff0400720c */ /* 0x000fda0003f05270 */
[----:B------:R-:W-:Y:S05]  /*1040*/  @P0 BRA `(.L_x_11) ;  /* 0xfffff50000000947 */ /* 0x000fea000383ffff */
.L_x_2:
[----:B------:R-:W-:-:S13]  /*1050*/  ISETP.NE.AND P0, PT, R3, RZ, PT ;  /* 0x000000ff0300720c */ /* 0x000fda0003f05270 */
[----:B------:R-:W-:Y:S05]  /*1060*/  @!P0 BRA `(.L_x_1) ;  /* 0x000007c000008947 */ /* 0x000fea0003800000 */
[----:B------:R-:W-:Y:S01]  /*1070*/  IMAD.SHL.U32 R3, R2, 0x8, RZ ;  /* 0x0000000802037824 */ /* 0x000fe200078e00ff */
[----:B------:R-:W-:-:S04]  /*1080*/  SHF.R.U32.HI R4, RZ, 0x1, R2 ;  /* 0x00000001ff047819 */ /* 0x000fc80000011602 */
[----:B------:R-:W-:Y:S01]  /*1090*/  LOP3.LUT R3, R3, 0x8, RZ, 0xc0, !PT ;  /* 0x0000000803037812 */ /* 0x000fe200078ec0ff */
[----:B------:R-:W-:-:S04]  /*10a0*/  IMAD.U32 R4, R4, -0x80000000, RZ ;  /* 0x8000000004047824 */ /* 0x000fc800078e00ff */
[----:B------:R-:W1:Y:S01]  /*10b0*/  LDS R5, [R3+0x4] ;  /* 0x0000040003057984 */ /* 0x000e620000000800 */
[----:B------:R-:W-:-:S04]  /*10c0*/  LOP3.LUT R6, R4, 0x80000000, RZ, 0x3c, !PT ;  /* 0x8000000004067812 */ /* 0x000fc800078e3cff */
[----:B-1----:R-:W-:Y:S01]  /*10d0*/  LOP3.LUT P0, RZ, R5, 0x80000000, R6, 0x48, !PT ;  /* 0x8000000005ff7812 */ /* 0x002fe20007804806 */
[----:B------:R-:W-:Y:S10]  /*10e0*/  NOP ;  /* 0x0000000000007918 */ /* 0x000ff40000000000 */
[----:B------:R-:W-:Y:S02]  /*10f0*/  BSSY B0, `(.L_x_12) ;  /* 0x0000009000007945 */ /* 0x000fe40003800000 */
.L_x_15:
[----:B------:R-:W-:Y:S01]  /*1100*/  YIELD ;  /* 0x0000000000007946 */ /* 0x000fe20003800000 */
[----:B------:R-:W-:Y:S01]  /*1110*/  BSSY B1, `(.L_x_13) ;  /* 0x0000005000017945 */ /* 0x000fe20003800000 */
[----:B------:R-:W-:Y:S05]  /*1120*/  @P0 BRA `(.L_x_14) ;  /* 0x0000003000000947 */ /* 0x000fea0003800000 */
[----:B------:R-:W1:Y:S02]  /*1130*/  LDS R4, [R3+0x4] ;  /* 0x0000040003047984 */ /* 0x000e640000000800 */
[----:B-1----:R-:W-:Y:S02]  /*1140*/  LOP3.LUT P0, RZ, R4, 0x80000000, R6, 0x48, !PT ;  /* 0x8000000004ff7812 */ /* 0x002fe40007804806 */
[----:B------:R-:W-:Y:S06]  /*1150*/  NOP ;  /* 0x0000000000007918 */ /* 0x000fec0000000000 */
.L_x_14:
[----:B------:R-:W-:Y:S05]  /*1160*/  BSYNC B1 ;  /* 0x0000000000017941 */ /* 0x000fea0003800000 */
.L_x_13:
[----:B------:R-:W-:Y:S05]  /*1170*/  @!P0 BRA `(.L_x_15) ;  /* 0xffffff8000008947 */ /* 0x000fea000383ffff */
[----:B------:R-:W-:Y:S05]  /*1180*/  BSYNC B0 ;  /* 0x0000000000007941 */ /* 0x000fea0003800000 */
.L_x_12:
[----:B------:R-:W1:Y:S01]  /*1190*/  S2R R4, SR_LANEID ;  /* 0x0000000000047919 */ /* 0x000e620000000000 */
[----:B------:R-:W-:Y:S01]  /*11a0*/  IMAD.SHL.U32 R2, R2, 0x2000, RZ ;  /* 0x0000200002027824 */ /* 0x000fe200078e00ff */
[----:B------:R-:W-:Y:S04]  /*11b0*/  WARPSYNC 0xffffffff ;  /* 0xffffffff00007948 */ /* 0x000fe80003800000 */
[----:B------:R-:W-:-:S04]  /*11c0*/  LOP3.LUT R9, R2, 0x2000, RZ, 0xc0, !PT ;  /* 0x0000200002097812 */ /* 0x000fc800078ec0ff */
[C---:B------:R-:W-:Y:S01]  /*11d0*/  IADD3 R11, R9.reuse, 0x40c0, RZ ;  /* 0x000040c0090b7810 */ /* 0x040fe20007ffe0ff */
[----:B------:R-:W-:Y:S01]  /*11e0*/  IMAD R8, R0, 0x400, R9 ;  /* 0x0000040000087824 */ /* 0x000fe200078e0209 */
[C---:B------:R-:W-:Y:S02]  /*11f0*/  IADD3 R7, R9.reuse, 0x40a0, RZ ;  /* 0x000040a009077810 */ /* 0x040fe40007ffe0ff */
[C---:B------:R-:W-:Y:S02]  /*1200*/  IADD3 R15, R9.reuse, 0x4120, RZ ;  /* 0x00004120090f7810 */ /* 0x040fe40007ffe0ff */
[C---:B------:R-:W-:Y:S02]  /*1210*/  IADD3 R17, R9.reuse, 0x4140, RZ ;  /* 0x0000414009117810 */ /* 0x040fe40007ffe0ff */
[C---:B------:R-:W-:Y:S02]  /*1220*/  IADD3 R19, R9.reuse, 0x5100, RZ ;  /* 0x0000510009137810 */ /* 0x040fe40007ffe0ff */
[----:B------:R-:W-:-:S02]  /*1230*/  IADD3 R21, R9, 0x5120, RZ ;  /* 0x0000512009157810 */ /* 0x000fc40007ffe0ff */
[----:B------:R-:W-:Y:S02]  /*1240*/  IADD3 R23, R9, 0x5140, RZ ;  /* 0x0000514009177810 */ /* 0x000fe40007ffe0ff */
[--C-:B-1----:R-:W-:Y:S02]  /*1250*/  SHF.R.U32.HI R5, RZ, 0x3, R4.reuse ;  /* 0x00000003ff057819 */ /* 0x102fe40000011604 */
[----:B------:R-:W-:Y:S02]  /*1260*/  SHF.R.U32.HI R2, RZ, 0x4, R4 ;  /* 0x00000004ff027819 */ /* 0x000fe40000011604 */
[----:B------:R-:W-:Y:S01]  /*1270*/  LOP3.LUT R4, R4, 0x7, RZ, 0xc0, !PT ;  /* 0x0000000704047812 */ /* 0x000fe200078ec0ff */
[----:B------:R-:W-:Y:S01]  /*1280*/  IMAD.SHL.U32 R5, R5, 0x8, RZ ;  /* 0x0000000805057824 */ /* 0x000fe200078e00ff */
[----:B------:R-:W-:Y:S01]  /*1290*/  IADD3 R25, R9, 0x5160, RZ ;  /* 0x0000516009197810 */ /* 0x000fe20007ffe0ff */
[----:B------:R-:W-:-:S03]  /*12a0*/  IMAD.SHL.U32 R2, R2, 0x8, RZ ;  /* 0x0000000802027824 */ /* 0x000fc600078e00ff */
[----:B------:R-:W-:Y:S02]  /*12b0*/  LOP3.LUT R5, R5, 0x8, R4, 0xe2, !PT ;  /* 0x0000000805057812 */ /* 0x000fe400078ee204 */
[C---:B------:R-:W-:Y:S02]  /*12c0*/  IADD3 R4, R8.reuse, 0x80, RZ ;  /* 0x0000008008047810 */ /* 0x040fe40007ffe0ff */
[----:B------:R-:W-:Y:S01]  /*12d0*/  IADD3 R8, R8, 0xa0, RZ ;  /* 0x000000a008087810 */ /* 0x000fe20007ffe0ff */
[C-C-:B------:R-:W-:Y:S02]  /*12e0*/  IMAD R13, R5.reuse, 0x20, R2.reuse ;  /* 0x00000020050d7824 */ /* 0x140fe400078e0202 */
[----:B------:R-:W-:Y:S01]  /*12f0*/  IMAD R2, R5, 0x80, R2 ;  /* 0x0000008005027824 */ /* 0x000fe200078e0202 */
[----:B------:R-:W-:Y:S01]  /*1300*/  IADD3 R5, R9, 0x4080, RZ ;  /* 0x0000408009057810 */ /* 0x000fe20007ffe0ff */
[----:B------:R-:W-:Y:S02]  /*1310*/  IMAD.U32 R4, R13, 0x2, R4 ;  /* 0x000000020d047824 */ /* 0x000fe400078e0004 */
[C---:B------:R-:W-:Y:S01]  /*1320*/  IMAD.U32 R32, R2.reuse, 0x2, R11 ;  /* 0x0000000202207824 */ /* 0x040fe200078e000b */
[----:B------:R-:W-:Y:S01]  /*1330*/  IADD3 R11, R9, 0x40e0, RZ ;  /* 0x000040e0090b7810 */ /* 0x000fe20007ffe0ff */
[----:B------:R-:W-:-:S02]  /*1340*/  IMAD.U32 R12, R2, 0x2, R5 ;  /* 0x00000002020c7824 */ /* 0x000fc400078e0005 */
[C---:B------:R-:W-:Y:S02]  /*1350*/  IMAD.U32 R10, R2.reuse, 0x2, R7 ;  /* 0x00000002020a7824 */ /* 0x040fe400078e0007 */
[----:B------:R-:W-:Y:S01]  /*1360*/  LDSM.16.M88.4 R4, [R4] ;  /* 0x000000000404783b */ /* 0x000fe20000000200 */
[----:B------:R-:W-:Y:S01]  /*1370*/  IMAD.U32 R8, R13, 0x2, R8 ;  /* 0x000000020d087824 */ /* 0x000fe200078e0008 */
[C---:B------:R-:W-:Y:S01]  /*1380*/  IADD3 R13, R9.reuse, 0x4100, RZ ;  /* 0x00004100090d7810 */ /* 0x040fe20007ffe0ff */
[C---:B------:R-:W-:Y:S01]  /*1390*/  IMAD.U32 R36, R2.reuse, 0x2, R11 ;  /* 0x0000000202247824 */ /* 0x040fe200078e000b */
[----:B------:R-:W1:Y:S01]  /*13a0*/  LDSM.16.MT88.4 R56, [R12] ;  /* 0x000000000c38783b */ /* 0x000e620000004200 */
[C---:B------:R-:W-:Y:S01]  /*13b0*/  IADD3 R11, R9.reuse, 0x4160, RZ ;  /* 0x00004160090b7810 */ /* 0x040fe20007ffe0ff */
[C---:B------:R-:W-:Y:S01]  /*13c0*/  IMAD.U32 R44, R2.reuse, 0x2, R15 ;  /* 0x00000002022c7824 */ /* 0x040fe200078e000f */
[C---:B------:R-:W-:Y:S01]  /*13d0*/  IADD3 R15, R9.reuse, 0x50c0, RZ ;  /* 0x000050c0090f7810 */ /* 0x040fe20007ffe0ff */
[----:B------:R-:W2:Y:S01]  /*13e0*/  LDSM.16.MT88.4 R68, [R10] ;  /* 0x000000000a44783b */ /* 0x000ea20000004200 */
[C---:B------:R-:W-:Y:S01]  /*13f0*/  IMAD.U32 R40, R2.reuse, 0x2, R13 ;  /* 0x0000000202287824 */ /* 0x040fe200078e000d */
[C---:B------:R-:W-:Y:S01]  /*1400*/  IADD3 R13, R9.reuse, 0x5080, RZ ;  /* 0x00005080090d7810 */ /* 0x040fe20007ffe0ff */
[C---:B------:R-:W-:Y:S01]  /*1410*/  IMAD.U32 R48, R2.reuse, 0x2, R17 ;  /* 0x0000000202307824 */ /* 0x040fe200078e0011 */
[----:B------:R-:W3:Y:S01]  /*1420*/  LDSM.16.MT88.4 R32, [R32] ;  /* 0x000000002020783b */ /* 0x000ee20000004200 */
[C---:B------:R-:W-:Y:S01]  /*1430*/  IMAD.U32 R52, R2.reuse, 0x2, R11 ;  /* 0x0000000202347824 */ /* 0x040fe200078e000b */
[C---:B------:R-:W-:Y:S01]  /*1440*/  IADD3 R11, R9.reuse, 0x50a0, RZ ;  /* 0x000050a0090b7810 */ /* 0x040fe20007ffe0ff */
[C---:B------:R-:W-:Y:S01]  /*1450*/  IMAD.U32 R15, R2.reuse, 0x2, R15 ;  /* 0x00000002020f7824 */ /* 0x040fe200078e000f */
[----:B------:R-:W4:Y:S01]  /*1460*/  LDSM.16.MT88.4 R36, [R36] ;  /* 0x000000002424783b */ /* 0x000f220000004200 */
[----:B------:R-:W-:Y:S01]  /*1470*/  IADD3 R17, R9, 0x50e0, RZ ;  /* 0x000050e009117810 */ /* 0x000fe20007ffe0ff */
[----:B------:R-:W-:-:S02]  /*1480*/  IMAD.U32 R20, R2, 0x2, R19 ;  /* 0x0000000202147824 */ /* 0x000fc400078e0013 */
[----:B------:R-:W5:Y:S01]  /*1490*/  LDSM.16.MT88.4 R40, [R40] ;  /* 0x000000002828783b */ /* 0x000f620000004200 */
[C---:B------:R-:W-:Y:S02]  /*14a0*/  IMAD.U32 R24, R2.reuse, 0x2, R21 ;  /* 0x0000000202187824 */ /* 0x040fe400078e0015 */
[C---:B------:R-:W-:Y:S01]  /*14b0*/  IMAD.U32 R17, R2.reuse, 0x2, R17 ;  /* 0x0000000202117824 */ /* 0x040fe200078e0011 */
[----:B------:R-:W4:Y:S01]  /*14c0*/  LDSM.16.MT88.4 R44, [R44] ;  /* 0x000000002c2c783b */ /* 0x000f220000004200 */
[----:B------:R-:W-:-:S03]  /*14d0*/  IMAD.U32 R28, R2, 0x2, R23 ;  /* 0x00000002021c7824 */ /* 0x000fc600078e0017 */
[----:B------:R-:W4:Y:S04]  /*14e0*/  LDSM.16.MT88.4 R48, [R48] ;  /* 0x000000003030783b */ /* 0x000f280000004200 */
[----:B------:R-:W4:Y:S04]  /*14f0*/  LDSM.16.MT88.4 R52, [R52] ;  /* 0x000000003434783b */ /* 0x000f280000004200 */
[----:B------:R-:W-:Y:S04]  /*1500*/  LDSM.16.MT88.4 R16, [R17] ;  /* 0x000000001110783b */ /* 0x000fe80000004200 */
[----:B------:R-:W-:Y:S01]  /*1510*/  LDSM.16.MT88.4 R20, [R20] ;  /* 0x000000001414783b */ /* 0x000fe20000004200 */
[C---:B-1----:R-:W-:Y:S03]  /*1520*/  HMMA.16816.F16 R56, R4.reuse, R56, R60 ;  /* 0x000000380438723c */ /* 0x042fe6000000083c */
[----:B------:R-:W-:Y:S04]  /*1530*/  LDSM.16.MT88.4 R28, [R28] ;  /* 0x000000001c1c783b */ /* 0x000fe80000004200 */
[C---:B------:R-:W-:Y:S01]  /*1540*/  IMAD.U32 R60, R2.reuse, 0x2, R13 ;  /* 0x00000002023c7824 */ /* 0x040fe200078e000d */
[C---:B--2---:R-:W-:Y:S01]  /*1550*/  HMMA.16816.F16 R68, R4.reuse, R68, R64 ;  /* 0x000000440444723c */ /* 0x044fe20000000840 */
[----:B------:R-:W-:Y:S06]  /*1560*/  LDSM.16.MT88.4 R12, [R15] ;  /* 0x000000000f0c783b */ /* 0x000fec0000004200 */
[C---:B------:R-:W-:Y:S01]  /*1570*/  IMAD.U32 R64, R2.reuse, 0x2, R11 ;  /* 0x0000000202407824 */ /* 0x040fe200078e000b */
[C---:B---3--:R-:W-:Y:S01]  /*1580*/  HMMA.16816.F16 R90, R4.reuse, R32, R90 ;  /* 0x00000020045a723c */ /* 0x048fe2000000085a */
[----:B------:R-:W-:Y:S06]  /*1590*/  LDSM.16.M88.4 R8, [R8] ;  /* 0x000000000808783b */ /* 0x000fec0000000200 */
[----:B------:R-:W-:Y:S01]  /*15a0*/  IMAD.U32 R32, R2, 0x2, R25 ;  /* 0x0000000202207824 */ /* 0x000fe200078e0019 */
[C---:B------:R-:W-:Y:S01]  /*15b0*/  HMMA.16816.F16 R58, R4.reuse, R58, R62 ;  /* 0x0000003a043a723c */ /* 0x040fe2000000083e */
[----:B------:R-:W1:Y:S04]  /*15c0*/  LDSM.16.MT88.4 R60, [R60] ;  /* 0x000000003c3c783b */ /* 0x000e680000004200 */
[----:B------:R-:W-:Y:S03]  /*15d0*/  LDSM.16.MT88.4 R24, [R24] ;  /* 0x000000001818783b */ /* 0x000fe60000004200 */
[C---:B------:R-:W-:Y:S01]  /*15e0*/  HMMA.16816.F16 R70, R4.reuse, R70, R66 ;  /* 0x000000460446723c */ /* 0x040fe20000000842 */
[----:B------:R-:W2:Y:S07]  /*15f0*/  LDSM.16.MT88.4 R64, [R64] ;  /* 0x000000004040783b */ /* 0x000eae0000004200 */
[C---:B------:R-:W-:Y:S01]  /*1600*/  HMMA.16816.F16 R76, R4.reuse, R34, R76 ;  /* 0x00000022044c723c */ /* 0x040fe2000000084c */
[----:B------:R-:W3:Y:S07]  /*1610*/  LDSM.16.MT88.4 R32, [R32] ;  /* 0x000000002020783b */ /* 0x000eee0000004200 */
        /* <DEDUP_REMOVED lines=11> */
[C---:B------:R-:W-:Y:S08]  /*16d0*/  HMMA.16816.F16 R62, R8.reuse, R62, R58 ;  /* 0x0000003e083e723c */ /* 0x040ff0000000083a */
        /* <DEDUP_REMOVED lines=14> */
[----:B------:R-:W-:Y:S10]  /*17c0*/  @!UPT UIADD3 URZ, URZ, URZ, URZ ;  /* 0x0000003f3f3ff290 */ /* 0x000ff4000fffe03f */
[----:B------:R-:W-:Y:S01]  /*17d0*/  @!PT LDS RZ, [RZ] ;  /* 0x00000000fffff984 */ /* 0x000fe20000000800 */
[----:B------:R-:W-:Y:S01]  /*17e0*/  @!PT LDS RZ, [RZ] ;  /* 0x00000000fffff984 */ /* 0x000fe20000000800 */
[----:B------:R-:W-:Y:S01]  /*17f0*/  @!PT LDS RZ, [RZ] ;  /* 0x00000000fffff984 */ /* 0x000fe20000000800 */
[----:B------:R-:W-:Y:S01]  /*1800*/  @!PT LDS RZ, [RZ] ;  /* 0x00000000fffff984 */ /* 0x000fe20000000800 */
[----:B------:R-:W-:Y:S11]  /*1810*/  MEMBAR.ALL.CTA ;  /* 0x0000000000007992 */ /* 0x000ff60000008000 */
[----:B------:R1:W-:Y:S02]  /*1820*/  ATOMS.ARRIVE.64 RZ, [R3+URZ+0x10] ;  /* 0x0000100003ff7f8c */ /* 0x0003e4000c80043f */
.L_x_1:
[----:B------:R-:W2:Y:S04]  /*1830*/  S2R R5, SR_CTAID.Y ;  /* 0x0000000000057919 */ /* 0x000ea80000002600 */
[----:B-1----:R-:W1:Y:S01]  /*1840*/  S2R R3, SR_CTAID.X ;  /* 0x0000000000037919 */ /* 0x002e620000002500 */
[----:B--2---:R-:W-:-:S04]  /*1850*/  IMAD R2, R5, 0x8, R0 ;  /* 0x0000000805027824 */ /* 0x004fc800078e0200 */
[----:B------:R-:W-:Y:S02]  /*1860*/  IMAD.SHL.U32 R2, R2, 0x10, RZ ;  /* 0x0000001002027824 */ /* 0x000fe400078e00ff */
[----:B-1----:R-:W-:-:S03]  /*1870*/  IMAD.SHL.U32 R3, R3, 0x80, RZ ;  /* 0x0000008003037824 */ /* 0x002fc600078e00ff */
[C---:B------:R-:W-:Y:S01]  /*1880*/  ISETP.GE.AND P0, PT, R2.reuse, c[0x0][0x178], PT ;  /* 0x00005e0002007a0c */ /* 0x040fe20003f06270 */
[----:B------:R-:W-:Y:S01]  /*1890*/  IMAD R2, R2, c[0x0][0x17c], RZ ;  /* 0x00005f0002027a24 */ /* 0x000fe200078e02ff */
[C---:B------:R-:W-:Y:S02]  /*18a0*/  IADD3 R11, R3.reuse, 0x10, RZ ;  /* 0x00000010030b7810 */ /* 0x040fe40007ffe0ff */
[C---:B------:R-:W-:Y:S02]  /*18b0*/  ISETP.GE.OR P1, PT, R3.reuse, c[0x0][0x17c], P0 ;  /* 0x00005f0003007a0c */ /* 0x040fe40000726670 */
[----:B------:R-:W-:Y:S02]  /*18c0*/  IADD3 R13, R3, 0x20, RZ ;  /* 0x00000020030d7810 */ /* 0x000fe40007ffe0ff */
[----:B------:R-:W-:-:S09]  /*18d0*/  SHF.R.S32.HI R0, RZ, 0x1f, R2 ;  /* 0x0000001fff007819 */ /* 0x000fd20000011402 */
[----:B------:R-:W-:Y:S05]  /*18e0*/  @P1 BRA `(.L_x_16) ;  /* 0x0000013000001947 */ /* 0x000fea0003800000 */
[----:B------:R-:W1:Y:S01]  /*18f0*/  S2R R4, SR_LANEID ;  /* 0x0000000000047919 */ /* 0x000e620000000000 */
[----:B------:R-:W-:Y:S01]  /*1900*/  IMAD.MOV.U32 R9, RZ, RZ, c[0x0][0x17c] ;  /* 0x00005f00ff097624 */ /* 0x000fe200078e00ff */
[C---:B------:R-:W-:Y:S01]  /*1910*/  IADD3 R6, P1, R3.reuse, R2, RZ ;  /* 0x0000000203067210 */ /* 0x040fe20007f3e0ff */
[----:B------:R-:W-:Y:S01]  /*1920*/  IMAD.MOV.U32 R5, RZ, RZ, RZ ;  /* 0x000000ffff057224 */ /* 0x000fe200078e00ff */
[----:B------:R-:W-:Y:S02]  /*1930*/  WARPSYNC 0xffffffff ;  /* 0xffffffff00007948 */ /* 0x000fe40003800000 */
[----:B------:R-:W-:Y:S02]  /*1940*/  SHF.R.U32.HI R9, RZ, 0x1, R9 ;  /* 0x00000001ff097819 */ /* 0x000fe40000011609 */
[----:B------:R-:W-:Y:S02]  /*1950*/  LEA.HI.X.SX32 R17, R3, R0, 0x1, P1 ;  /* 0x0000000003117211 */ /* 0x000fe400008f0eff */
[----:B------:R-:W-:-:S02]  /*1960*/  LEA R15, P1, R6, c[0x0][0x170], 0x1 ;  /* 0x00005c00060f7a11 */ /* 0x000fc400078208ff */
[----:B-1----:R-:W-:Y:S02]  /*1970*/  SHF.R.U32.HI R7, RZ, 0x2, R4 ;  /* 0x00000002ff077819 */ /* 0x002fe40000011604 */
[----:B------:R-:W-:-:S05]  /*1980*/  LOP3.LUT R4, R4, 0x3, RZ, 0xc0, !PT ;  /* 0x0000000304047812 */ /* 0x000fca00078ec0ff */
[----:B------:R-:W-:Y:S01]  /*1990*/  IMAD.WIDE.U32 R4, R7, R9, R4 ;  /* 0x0000000907047225 */ /* 0x000fe200078e0004 */
[----:B------:R-:W-:-:S04]  /*19a0*/  LEA.HI.X R7, R6, c[0x0][0x174], R17, 0x1, P1 ;  /* 0x00005d0006077a11 */ /* 0x000fc800008f0c11 */
[----:B------:R-:W-:-:S04]  /*19b0*/  LEA R6, P1, R4, R15, 0x2 ;  /* 0x0000000f04067211 */ /* 0x000fc800078210ff */
[----:B------:R-:W-:-:S05]  /*19c0*/  LEA.HI.X R7, R4, R7, R5, 0x2, P1 ;  /* 0x0000000704077211 */ /* 0x000fca00008f1405 */
[----:B------:R-:W-:Y:S01]  /*19d0*/  IMAD.WIDE.U32 R4, R9, 0x20, R6 ;  /* 0x0000002009047825 */ /* 0x000fe200078e0006 */
[----:B------:R1:W-:Y:S04]  /*19e0*/  STG.E [R6.64], R60 ;  /* 0x0000003c06007986 */ /* 0x0003e8000c101904 */
[----:B------:R1:W-:Y:S04]  /*19f0*/  STG.E [R4.64], R61 ;  /* 0x0000003d04007986 */ /* 0x0003e8000c101904 */
[----:B------:R1:W-:Y:S04]  /*1a00*/  STG.E [R6.64+0x10], R62 ;  /* 0x0000103e06007986 */ /* 0x0003e8000c101904 */
[----:B------:R1:W-:Y:S02]  /*1a10*/  STG.E [R4.64+0x10], R63 ;  /* 0x0000103f04007986 */ /* 0x0003e4000c101904 */
.L_x_16:
[----:B------:R-:W-:Y:S02]  /*1a20*/  ISETP.GE.OR P6, PT, R11, c[0x0][0x17c], P0 ;  /* 0x00005f000b007a0c */ /* 0x000fe400007c6670 */
[----:B------:R-:W-:-:S02]  /*1a30*/  IADD3 R9, R3, 0x30, RZ ;  /* 0x0000003003097810 */ /* 0x000fc40007ffe0ff */
[C---:B------:R-:W-:Y:S02]  /*1a40*/  IADD3 R15, R3.reuse, 0x40, RZ ;  /* 0x00000040030f7810 */ /* 0x040fe40007ffe0ff */
[C---:B------:R-:W-:Y:S02]  /*1a50*/  IADD3 R17, R3.reuse, 0x50, RZ ;  /* 0x0000005003117810 */ /* 0x040fe40007ffe0ff */
[C---:B------:R-:W-:Y:S02]  /*1a60*/  IADD3 R19, R3.reuse, 0x60, RZ ;  /* 0x0000006003137810 */ /* 0x040fe40007ffe0ff */
[----:B------:R-:W-:Y:S02]  /*1a70*/  IADD3 R3, R3, 0x70, RZ ;  /* 0x0000007003037810 */ /* 0x000fe40007ffe0ff */
[----:B------:R-:W-:Y:S02]  /*1a80*/  ISETP.GE.OR P5, PT, R13, c[0x0][0x17c], P0 ;  /* 0x00005f000d007a0c */ /* 0x000fe400007a6670 */
[----:B------:R-:W-:-:S02]  /*1a90*/  ISETP.GE.OR P4, PT, R9, c[0x0][0x17c], P0 ;  /* 0x00005f0009007a0c */ /* 0x000fc40000786670 */
[----:B------:R-:W-:Y:S02]  /*1aa0*/  ISETP.GE.OR P3, PT, R15, c[0x0][0x17c], P0 ;  /* 0x00005f000f007a0c */ /* 0x000fe40000766670 */
[----:B------:R-:W-:Y:S02]  /*1ab0*/  ISETP.GE.OR P2, PT, R17, c[0x0][0x17c], P0 ;  /* 0x00005f0011007a0c */ /* 0x000fe40000746670 */
[----:B------:R-:W-:Y:S02]  /*1ac0*/  ISETP.GE.OR P1, PT, R19, c[0x0][0x17c], P0 ;  /* 0x00005f0013007a0c */ /* 0x000fe40000726670 */
[----:B------:R-:W-:Y:S01]  /*1ad0*/  ISETP.GE.OR P0, PT, R3, c[0x0][0x17c], P0 ;  /* 0x00005f0003007a0c */ /* 0x000fe20000706670 */
[----:B------:R-:W-:Y:S07]  /*1ae0*/  @P6 BRA `(.L_x_17) ;  /* 0x0000013000006947 */ /* 0x000fee0003800000 */
[----:B-1----:R-:W1:Y:S01]  /*1af0*/  S2R R4, SR_LANEID ;  /* 0x0000000000047919 */ /* 0x002e620000000000 */
[----:B------:R-:W-:Y:S01]  /*1b00*/  IMAD.MOV.U32 R5, RZ, RZ, c[0x0][0x17c] ;  /* 0x00005f00ff057624 */ /* 0x000fe200078e00ff */
[----:B------:R-:W-:Y:S01]  /*1b10*/  IADD3 R8, P6, R2, R11, RZ ;  /* 0x0000000b02087210 */ /* 0x000fe20007fde0ff */
[----:B------:R-:W-:Y:S03]  /*1b20*/  WARPSYNC 0xffffffff ;  /* 0xffffffff00007948 */ /* 0x000fe60003800000 */
[----:B------:R-:W-:Y:S01]  /*1b30*/  SHF.R.U32.HI R23, RZ, 0x1, R5 ;  /* 0x00000001ff177819 */ /* 0x000fe20000011605 */
[----:B------:R-:W-:Y:S01]  /*1b40*/  IMAD.MOV.U32 R5, RZ, RZ, RZ ;  /* 0x000000ffff057224 */ /* 0x000fe200078e00ff */
[----:B------:R-:W-:-:S02]  /*1b50*/  LEA.HI.X.SX32 R21, R11, R0, 0x1, P6 ;  /* 0x000000000b157211 */ /* 0x000fc400030f0eff */
[----:B------:R-:W-:Y:S02]  /*1b60*/  LEA R11, P6, R8, c[0x0][0x170], 0x1 ;  /* 0x00005c00080b7a11 */ /* 0x000fe400078c08ff */
        /* <DEDUP_REMOVED lines=11> */
.L_x_17:
[----:B------:R-:W-:Y:S05]  /*1c20*/  @P5 BRA `(.L_x_18) ;  /* 0x0000013000005947 */ /* 0x000fea0003800000 */
        /* <DEDUP_REMOVED lines=19> */
.L_x_18:
        /* <DEDUP_REMOVED lines=20> */
.L_x_19:
        /* <DEDUP_REMOVED lines=20> */
.L_x_20:
        /* <DEDUP_REMOVED lines=20> */
.L_x_21:
        /* <DEDUP_REMOVED lines=20> */
.L_x_22:
[----:B------:R-:W-:Y:S05]  /*2260*/  @P0 EXIT ;  /* 0x000000000000094d */ /* 0x000fea0003800000 */
[----:B-1----:R-:W1:Y:S01]  /*2270*/  S2R R4, SR_LANEID ;  /* 0x0000000000047919 */ /* 0x002e620000000000 */
[----:B------:R-:W-:Y:S01]  /*2280*/  IMAD.MOV.U32 R7, RZ, RZ, c[0x0][0x17c] ;  /* 0x00005f00ff077624 */ /* 0x000fe200078e00ff */
[----:B------:R-:W-:Y:S01]  /*2290*/  IADD3 R6, P0, R2, R3, RZ ;  /* 0x0000000302067210 */ /* 0x000fe20007f1e0ff */
[----:B------:R-:W-:Y:S03]  /*22a0*/  WARPSYNC 0xffffffff ;  /* 0xffffffff00007948 */ /* 0x000fe60003800000 */
[----:B------:R-:W-:-:S02]  /*22b0*/  SHF.R.U32.HI R11, RZ, 0x1, R7 ;  /* 0x00000001ff0b7819 */ /* 0x000fc40000011607 */
[----:B------:R-:W-:Y:S01]  /*22c0*/  LEA.HI.X.SX32 R9, R3, R0, 0x1, P0 ;  /* 0x0000000003097211 */ /* 0x000fe200000f0eff */
[----:B------:R-:W-:Y:S01]  /*22d0*/  IMAD.MOV.U32 R3, RZ, RZ, RZ ;  /* 0x000000ffff037224 */ /* 0x000fe200078e00ff */
        /* <DEDUP_REMOVED lines=8> */
[----:B------:R-:W-:Y:S04]  /*2360*/  STG.E [R2.64], R92 ;  /* 0x0000005c02007986 */ /* 0x000fe8000c101904 */
[----:B------:R-:W-:Y:S04]  /*2370*/  STG.E [R4.64], R93 ;  /* 0x0000005d04007986 */ /* 0x000fe8000c101904 */
[----:B------:R-:W-:Y:S04]  /*2380*/  STG.E [R2.64+0x10], R94 ;  /* 0x0000105e02007986 */ /* 0x000fe8000c101904 */
[----:B------:R-:W-:Y:S01]  /*2390*/  STG.E [R4.64+0x10], R95 ;  /* 0x0000105f04007986 */ /* 0x000fe2000c101904 */
[----:B------:R-:W-:Y:S05]  /*23a0*/  EXIT ;  /* 0x000000000000794d */ /* 0x000fea0003800000 */
.L_x_0:
[----:B-1----:R-:W-:-:S05]  /*23b0*/  IMAD.MOV.U32 R2, RZ, RZ, c[0x0][0x180] ;  /* 0x00006000ff027624 */ /* 0x002fca00078e00ff */
[----:B------:R-:W-:-:S13]  /*23c0*/  ISETP.GE.AND P0, PT, R2, 0x1, PT ;  /* 0x000000010200780c */ /* 0x000fda0003f06270 */
[----:B------:R-:W-:Y:S05]  /*23d0*/  @!P0 EXIT ;  /* 0x000000000000894d */ /* 0x000fea0003800000 */
[----:B------:R-:W-:Y:S01]  /*23e0*/  IADD3 R3, R2, 0x1f, RZ ;  /* 0x0000001f02037810 */ /* 0x000fe20007ffe0ff */
[C---:B------:R-:W-:Y:S01]  /*23f0*/  IMAD.SHL.U32 R5, R0.reuse, 0x8, RZ ;  /* 0x0000000800057824 */ /* 0x040fe200078e00ff */
[----:B------:R-:W-:Y:S02]  /*2400*/  IADD3 R2, R0, 0x20, RZ ;  /* 0x0000002000027810 */ /* 0x000fe40007ffe0ff */
[----:B------:R-:W-:Y:S02]  /*2410*/  SHF.R.S32.HI R6, RZ, 0x1f, R3 ;  /* 0x0000001fff067819 */ /* 0x000fe40000011403 */
[----:B------:R-:W-:Y:S01]  /*2420*/  SHF.R.S32.HI R4, RZ, 0x1f, R5 ;  /* 0x0000001fff047819 */ /* 0x000fe20000011405 */
[----:B------:R-:W-:Y:S01]  /*2430*/  IMAD.SHL.U32 R8, R2, 0x8, RZ ;  /* 0x0000000802087824 */ /* 0x000fe200078e00ff */
[----:B------:R-:W-:Y:S02]  /*2440*/  LEA.HI R20, R6, R3, RZ, 0x5 ;  /* 0x0000000306147211 */ /* 0x000fe400078f28ff */
[----:B------:R-:W-:-:S02]  /*2450*/  LEA.HI R6, R4, R5, RZ, 0x5 ;  /* 0x0000000504067211 */ /* 0x000fc400078f28ff */
[----:B------:R-:W-:Y:S02]  /*2460*/  LEA.HI R7, R4, R5, RZ, 0x7 ;  /* 0x0000000504077211 */ /* 0x000fe400078f38ff */
[----:B------:R-:W-:Y:S02]  /*2470*/  IADD3 R3, R0, 0x40, RZ ;  /* 0x0000004000037810 */ /* 0x000fe40007ffe0ff */
[----:B------:R-:W-:Y:S02]  /*2480*/  LOP3.LUT R4, R6, 0xffffffe0, RZ, 0xc0, !PT ;  /* 0xffffffe006047812 */ /* 0x000fe400078ec0ff */
[----:B------:R-:W-:Y:S01]  /*2490*/  LOP3.LUT R6, R7, 0xffffff80, RZ, 0xc0, !PT ;  /* 0xffffff8007067812 */ /* 0x000fe200078ec0ff */
[----:B------:R-:W-:Y:S01]  /*24a0*/  IMAD.SHL.U32 R10, R3, 0x8, RZ ;  /* 0x00000008030a7824 */ /* 0x000fe200078e00ff */
[----:B------:R-:W-:Y:S01]  /*24b0*/  SHF.R.S32.HI R7, RZ, 0x1f, R8 ;  /* 0x0000001fff077819 */ /* 0x000fe20000011408 */
[C---:B------:R-:W-:Y:S01]  /*24c0*/  IMAD.IADD R4, R5.reuse, 0x1, -R4 ;  /* 0x0000000105047824 */ /* 0x040fe200078e0a04 */
[----:B------:R-:W-:Y:S01]  /*24d0*/  SHF.R.S32.HI R18, RZ, 0x1f, R3 ;  /* 0x0000001fff127819 */ /* 0x000fe20000011403 */
[----:B------:R-:W-:Y:S01]  /*24e0*/  IMAD.IADD R19, R5, 0x1, -R6 ;  /* 0x0000000105137824 */ /* 0x000fe200078e0a06 */
[CC--:B------:R-:W-:Y:S01]  /*24f0*/  LEA.HI R6, R7.reuse, R8.reuse, RZ, 0x5 ;  /* 0x0000000807067211 */ /* 0x0c0fe200078f28ff */
[----:B------:R-:W1:Y:S01]  /*2500*/  S2R R5, SR_CTAID.Y ;  /* 0x0000000000057919 */ /* 0x000e620000002600 */
[----:B------:R-:W-:-:S02]  /*2510*/  LEA.HI R9, R7, R8, RZ, 0x7 ;  /* 0x0000000807097211 */ /* 0x000fc400078f38ff */
[----:B------:R-:W-:Y:S02]  /*2520*/  SHF.R.S32.HI R11, RZ, 0x1f, R10 ;  /* 0x0000001fff0b7819 */ /* 0x000fe4000001140a */
[----:B------:R-:W-:Y:S02]  /*2530*/  LOP3.LUT R7, R6, 0xffffffe0, RZ, 0xc0, !PT ;  /* 0xffffffe006077812 */ /* 0x000fe400078ec0ff */
[----:B------:R-:W-:Y:S02]  /*2540*/  LOP3.LUT R9, R9, 0xffffff80, RZ, 0xc0, !PT ;  /* 0xffffff8009097812 */ /* 0x000fe400078ec0ff */
[CC--:B------:R-:W-:Y:S01]  /*2550*/  LEA.HI R13, R11.reuse, R10.reuse, RZ, 0x7 ;  /* 0x0000000a0b0d7211 */ /* 0x0c0fe200078f38ff */
[C---:B------:R-:W-:Y:S01]  /*2560*/  IMAD.IADD R6, R8.reuse, 0x1, -R7 ;  /* 0x0000000108067824 */ /* 0x040fe200078e0a07 */
[----:B------:R-:W-:Y:S01]  /*2570*/  LEA.HI R12, R11, R10, RZ, 0x5 ;  /* 0x0000000a0b0c7211 */ /* 0x000fe200078f28ff */
[----:B------:R-:W-:Y:S01]  /*2580*/  IMAD.IADD R25, R8, 0x1, -R9 ;  /* 0x0000000108197824 */ /* 0x000fe200078e0a09 */
[----:B------:R-:W-:Y:S01]  /*2590*/  LOP3.LUT R13, R13, 0xffffff80, RZ, 0xc0, !PT ;  /* 0xffffff800d0d7812 */ /* 0x000fe200078ec0ff */
[----:B------:R-:W2:Y:S01]  /*25a0*/  S2R R8, SR_CTAID.X ;  /* 0x0000000000087919 */ /* 0x000ea20000002500 */
[----:B------:R-:W-:-:S02]  /*25b0*/  LOP3.LUT R11, R12, 0xffffffe0, RZ, 0xc0, !PT ;  /* 0xffffffe00c0b7812 */ /* 0x000fc400078ec0ff */
[-C--:B------:R-:W-:Y:S01]  /*25c0*/  LEA.HI R17, R18, R3.reuse, RZ, 0x2 ;  /* 0x0000000312117211 */ /* 0x080fe200078f10ff */
[C---:B------:R-:W-:Y:S01]  /*25d0*/  IMAD.IADD R27, R10.reuse, 0x1, -R13 ;  /* 0x000000010a1b7824 */ /* 0x040fe200078e0a0d */
[----:B------:R-:W-:Y:S01]  /*25e0*/  SHF.R.S32.HI R13, RZ, 0x1f, R0 ;  /* 0x0000001fff0d7819 */ /* 0x000fe20000011400 */
[----:B------:R-:W-:Y:S01]  /*25f0*/  IMAD.IADD R7, R10, 0x1, -R11 ;  /* 0x000000010a077824 */ /* 0x000fe200078e0a0b */
[----:B------:R-:W-:Y:S01]  /*2600*/  LEA.HI R18, R18, R3, RZ, 0x4 ;  /* 0x0000000312127211 */ /* 0x000fe200078f20ff */
[----:B------:R-:W-:Y:S01]  /*2610*/  IMAD.MOV.U32 R11, RZ, RZ, RZ ;  /* 0x000000ffff0b7224 */ /* 0x000fe200078e00ff */
[CC--:B------:R-:W-:Y:S02]  /*2620*/  LEA.HI R10, R13.reuse, R0.reuse, RZ, 0x2 ;  /* 0x000000000d0a7211 */ /* 0x0c0fe400078f10ff */
[----:B------:R-:W-:Y:S02]  /*2630*/  LEA.HI R14, R13, R0, RZ, 0x4 ;  /* 0x000000000d0e7211 */ /* 0x000fe400078f20ff */
[----:B------:R-:W-:-:S02]  /*2640*/  SHF.R.S32.HI R13, RZ, 0x1f, R2 ;  /* 0x0000001fff0d7819 */ /* 0x000fc40000011402 */
[----:B------:R-:W-:Y:S02]  /*2650*/  SHF.R.S32.HI R15, RZ, 0x2, R10 ;  /* 0x00000002ff0f7819 */ /* 0x000fe4000001140a */
[CC--:B------:R-:W-:Y:S02]  /*2660*/  LEA.HI R16, R13.reuse, R2.reuse, RZ, 0x2 ;  /* 0x000000020d107211 */ /* 0x0c0fe400078f10ff */
[----:B------:R-:W-:Y:S01]  /*2670*/  LEA.HI R13, R13, R2, RZ, 0x4 ;  /* 0x000000020d0d7211 */ /* 0x000fe200078f20ff */
[----:B-1----:R-:W-:Y:S01]  /*2680*/  IMAD R43, R5, 0x80, R15 ;  /* 0x00000080052b7824 */ /* 0x002fe200078e020f */
[----:B------:R-:W-:Y:S01]  /*2690*/  SHF.R.S32.HI R22, RZ, 0x2, R16 ;  /* 0x00000002ff167819 */ /* 0x000fe20000011410 */
[----:B------:R-:W-:Y:S01]  /*26a0*/  IMAD R15, R15, 0x20, R4 ;  /* 0x000000200f0f7824 */ /* 0x000fe200078e0204 */
[----:B------:R-:W-:Y:S01]  /*26b0*/  SHF.R.S32.HI R26, RZ, 0x2, R17 ;  /* 0x00000002ff1a7819 */ /* 0x000fe20000011411 */
[----:B--2---:R-:W-:Y:S01]  /*26c0*/  IMAD R23, R8, 0x80, R25 ;  /* 0x0000008008177824 */ /* 0x004fe200078e0219 */
[----:B------:R-:W-:Y:S01]  /*26d0*/  IADD3 R42, -R0, 0x1ff, RZ ;  /* 0x000001ff002a7810 */ /* 0x000fe20007ffe1ff */
[C---:B------:R-:W-:Y:S01]  /*26e0*/  IMAD R44, R5.reuse, 0x80, R22 ;  /* 0x00000080052c7824 */ /* 0x040fe200078e0216 */
[----:B------:R-:W-:Y:S01]  /*26f0*/  SHF.R.S32.HI R16, RZ, 0x4, R13 ;  /* 0x00000004ff107819 */ /* 0x000fe2000001140d */
[----:B------:R-:W-:Y:S01]  /*2700*/  IMAD R45, R5, 0x80, R26 ;  /* 0x00000080052d7824 */ /* 0x000fe200078e021a */
[----:B------:R-:W-:Y:S01]  /*2710*/  SHF.R.S32.HI R10, RZ, 0x4, R14 ;  /* 0x00000004ff0a7819 */ /* 0x000fe2000001140e */
[----:B------:R-:W-:Y:S01]  /*2720*/  IMAD R13, R43, c[0x0][0x180], RZ ;  /* 0x000060002b0d7a24 */ /* 0x000fe200078e02ff */
[----:B------:R-:W-:Y:S01]  /*2730*/  SHF.R.S32.HI R18, RZ, 0x4, R18 ;  /* 0x00000004ff127819 */ /* 0x000fe20000011412 */
[----:B------:R-:W-:Y:S01]  /*2740*/  IMAD R24, R16, 0x80, R25 ;  /* 0x0000008010187824 */ /* 0x000fe200078e0219 */
[----:B------:R-:W-:Y:S01]  /*2750*/  LEA.HI R12, R42, 0x1, RZ, 0x1b ;  /* 0x000000012a0c7811 */ /* 0x000fe200078fd8ff */
[----:B------:R-:W-:Y:S01]  /*2760*/  IMAD R25, R26, 0x20, R7 ;  /* 0x000000201a197824 */ /* 0x000fe200078e0207 */
[----:B------:R-:W-:Y:S01]  /*2770*/  SHF.R.S32.HI R14, RZ, 0x5, R20 ;  /* 0x00000005ff0e7819 */ /* 0x000fe20000011414 */
[----:B------:R-:W-:Y:S01]  /*2780*/  IMAD R17, R10, 0x80, R19 ;  /* 0x000000800a117824 */ /* 0x000fe200078e0213 */
[----:B------:R-:W-:Y:S01]  /*2790*/  IADD3 R9, R0, 0x60, RZ ;  /* 0x0000006000097810 */ /* 0x000fe20007ffe0ff */
[----:B------:R-:W-:Y:S01]  /*27a0*/  IMAD R26, R8, 0x80, R27 ;  /* 0x00000080081a7824 */ /* 0x000fe200078e021b */
[----:B------:R-:W-:Y:S01]  /*27b0*/  LOP3.LUT R12, R12, 0x3, RZ, 0xc0, !PT ;  /* 0x000000030c0c7812 */ /* 0x000fe200078ec0ff */
[----:B------:R-:W-:-:S02]  /*27c0*/  IMAD R19, R8, 0x80, R19 ;  /* 0x0000008008137824 */ /* 0x000fc400078e0213 */
[----:B------:R-:W-:Y:S02]  /*27d0*/  IMAD R20, R44, c[0x0][0x180], RZ ;  /* 0x000060002c147a24 */ /* 0x000fe400078e02ff */
[----:B------:R-:W-:Y:S02]  /*27e0*/  IMAD R21, R45, c[0x0][0x180], RZ ;  /* 0x000060002d157a24 */ /* 0x000fe400078e02ff */
[----:B------:R-:W-:Y:S02]  /*27f0*/  IMAD R22, R22, 0x20, R6 ;  /* 0x0000002016167824 */ /* 0x000fe400078e0206 */
[----:B------:R-:W-:Y:S02]  /*2800*/  IMAD R27, R18, 0x80, R27 ;  /* 0x00000080121b7824 */ /* 0x000fe400078e021b */
.L_x_49:
[C---:B------:R-:W-:Y:S01]  /*2810*/  ISETP.GE.U32.AND P0, PT, R11.reuse, 0x2, PT ;  /* 0x000000020b00780c */ /* 0x040fe20003f06070 */
[----:B------:R-:W-:Y:S01]  /*2820*/  YIELD ;  /* 0x0000000000007946 */ /* 0x000fe20003800000 */
[----:B------:R-:W-:-:S11]  /*2830*/  LOP3.LUT R28, R11, 0x1, RZ, 0xc0, !PT ;  /* 0x000000010b1c7812 */ /* 0x000fd600078ec0ff */
[----:B-1----:R-:W-:Y:S05]  /*2840*/  @!P0 BRA `(.L_x_23) ;  /* 0x000000c000008947 */ /* 0x002fea0003800000 */
[----:B------:R-:W-:Y:S02]  /*2850*/  LEA R31, R28, 0x10, 0x3 ;  /* 0x000000101c1f7811 */ /* 0x000fe400078e18ff */
[----:B------:R-:W-:-:S03]  /*2860*/  SHF.R.U32.HI R29, RZ, 0x1, R11 ;  /* 0x00000001ff1d7819 */ /* 0x000fc6000001160b */
[----:B------:R-:W1:Y:S02]  /*2870*/  LDS R30, [R31+0x4] ;  /* 0x000004001f1e7984 */ /* 0x000e640000000800 */
[----:B------:R-:W-:-:S05]  /*2880*/  IMAD.U32 R29, R29, -0x80000000, RZ ;  /* 0x800000001d1d7824 */ /* 0x000fca00078e00ff */
[----:B-1----:R-:W-:Y:S01]  /*2890*/  LOP3.LUT P0, RZ, R30, 0x80000000, R29, 0x48, !PT ;  /* 0x800000001eff7812 */ /* 0x002fe2000780481d */
[----:B------:R-:W-:Y:S11]  /*28a0*/  NOP ;  /* 0x0000000000007918 */ /* 0x000ff60000000000 */
.L_x_25:
[----:B------:R-:W-:Y:S01]  /*28b0*/  YIELD ;  /* 0x0000000000007946 */ /* 0x000fe20003800000 */
[----:B------:R-:W-:Y:S05]  /*28c0*/  @P0 BRA `(.L_x_24) ;  /* 0x0000003000000947 */ /* 0x000fea0003800000 */
[----:B------:R-:W1:Y:S02]  /*28d0*/  LDS R30, [R31+0x4] ;  /* 0x000004001f1e7984 */ /* 0x000e640000000800 */
[----:B-1----:R-:W-:Y:S02]  /*28e0*/  LOP3.LUT P0, RZ, R30, 0x80000000, R29, 0x48, !PT ;  /* 0x800000001eff7812 */ /* 0x002fe4000780481d */
[----:B------:R-:W-:Y:S11]  /*28f0*/  NOP ;  /* 0x0000000000007918 */ /* 0x000ff60000000000 */
.L_x_24:
[----:B------:R-:W-:Y:S05]  /*2900*/  @!P0 BRA `(.L_x_25) ;  /* 0xffffffa000008947 */ /* 0x000fea000383ffff */
.L_x_23:
[----:B------:R-:W-:Y:S01]  /*2910*/  ISETP.NE.AND P3, PT, R12, RZ, PT ;  /* 0x000000ff0c00720c */ /* 0x000fe20003f65270 */
[----:B------:R-:W-:Y:S01]  /*2920*/  BSSY B0, `(.L_x_26) ;  /* 0x000003a000007945 */ /* 0x000fe20003800000 */
[----:B------:R-:W-:Y:S02]  /*2930*/  IMAD.SHL.U32 R30, R28, 0x2000, RZ ;  /* 0x000020001c1e7824 */ /* 0x000fe400078e00ff */
[----:B------:R-:W-:-:S09]  /*2940*/  IMAD.MOV.U32 R31, RZ, RZ, R0 ;  /* 0x000000ffff1f7224 */ /* 0x000fd200078e0000 */
[----:B------:R-:W-:Y:S05]  /*2950*/  @!P3 BRA `(.L_x_27) ;  /* 0x000003600000b947 */ /* 0x000fea0003800000 */
[----:B------:R-:W-:Y:S01]  /*2960*/  IMAD R34, R11, 0x20, R4 ;  /* 0x000000200b227824 */ /* 0x000fe200078e0204 */
[----:B------:R-:W-:Y:S01]  /*2970*/  BSSY B1, `(.L_x_28) ;  /* 0x000000f000017945 */ /* 0x000fe20003800000 */
[----:B------:R-:W-:-:S03]  /*2980*/  ISETP.NE.AND P1, PT, R12, 0x1, PT ;  /* 0x000000010c00780c */ /* 0x000fc60003f25270 */
[----:B------:R-:W-:-:S04]  /*2990*/  ISETP.GE.AND P0, PT, R34, c[0x0][0x180], PT ;  /* 0x0000600022007a0c */ /* 0x000fc80003f06270 */
[----:B------:R-:W-:-:S13]  /*29a0*/  ISETP.GE.OR P0, PT, R43, c[0x0][0x178], P0 ;  /* 0x00005e002b007a0c */ /* 0x000fda0000706670 */
[----:B------:R-:W-:Y:S05]  /*29b0*/  @P0 BRA `(.L_x_29) ;  /* 0x000000a000000947 */ /* 0x000fea0003800000 */
[----:B------:R-:W-:Y:S02]  /*29c0*/  SHF.R.S32.HI R32, RZ, 0x1f, R34 ;  /* 0x0000001fff207819 */ /* 0x000fe40000011422 */
[----:B------:R-:W-:-:S04]  /*29d0*/  IADD3 R31, P0, R13, R34, RZ ;  /* 0x000000220d1f7210 */ /* 0x000fc80007f1e0ff */
[----:B------:R-:W-:Y:S02]  /*29e0*/  LEA.HI.X.SX32 R34, R13, R32, 0x1, P0 ;  /* 0x000000200d227211 */ /* 0x000fe400000f0eff */
[----:B------:R-:W-:-:S04]  /*29f0*/  LEA R32, P0, R31, c[0x0][0x160], 0x1 ;  /* 0x000058001f207a11 */ /* 0x000fc800078008ff */
[----:B------:R-:W-:Y:S01]  /*2a00*/  LEA.HI.X R33, R31, c[0x0][0x164], R34, 0x1, P0 ;  /* 0x000059001f217a11 */ /* 0x000fe200000f0c22 */
[----:B------:R-:W-:-:S05]  /*2a10*/  IMAD R31, R15, 0x2, R30 ;  /* 0x000000020f1f7824 */ /* 0x000fca00078e021e */
[----:B------:R-:W-:Y:S01]  /*2a20*/  @!PT LDS RZ, [RZ] ;  /* 0x00000000fffff984 */ /* 0x000fe20000000800 */
[----:B------:R-:W-:Y:S01]  /*2a30*/  @!PT LDS RZ, [RZ] ;  /* 0x00000000fffff984 */ /* 0x000fe20000000800 */
[----:B------:R-:W-:Y:S01]  /*2a40*/  @!PT LDS RZ, [RZ] ;  /* 0x00000000fffff984 */ /* 0x000fe20000000800 */
[----:B------:R1:W-:Y:S03]  /*2a50*/  LDGSTS.E.128 [R31+0x80], [R32.64] ;  /* 0x00080000201f7fae */ /* 0x0003e6000b921c44 */
.L_x_29:
[----:B------:R-:W-:Y:S05]  /*2a60*/  BSYNC B1 ;  /* 0x0000000000017941 */ /* 0x000fea0003800000 */
.L_x_28:
[----:B-1----:R-:W-:Y:S01]  /*2a70*/  IMAD.MOV.U32 R31, RZ, RZ, R2 ;  /* 0x000000ffff1f7224 */ /* 0x002fe200078e0002 */
        /* <DEDUP_REMOVED lines=9> */
[----:B------:R-:W-:Y:S01]  /*2b10*/  LEA.HI.X.SX32 R34, R20, R31, 0x1, P0 ;  /* 0x0000001f14227211 */ /* 0x000fe200000f0eff */
[----:B------:R-:W-:Y:S01]  /*2b20*/  IMAD R31, R22, 0x2, R30 ;  /* 0x00000002161f7824 */ /* 0x000fe200078e021e */
[----:B------:R-:W-:-:S04]  /*2b30*/  LEA R32, P0, R33, c[0x0][0x160], 0x1 ;  /* 0x0000580021207a11 */ /* 0x000fc800078008ff */
[----:B------:R-:W-:-:S05]  /*2b40*/  LEA.HI.X R33, R33, c[0x0][0x164], R34, 0x1, P0 ;  /* 0x0000590021217a11 */ /* 0x000fca00000f0c22 */
[----:B------:R-:W-:Y:S01]  /*2b50*/  @!PT LDS RZ, [RZ] ;  /* 0x00000000fffff984 */ /* 0x000fe20000000800 */
[----:B------:R-:W-:Y:S01]  /*2b60*/  @!PT LDS RZ, [RZ] ;  /* 0x00000000fffff984 */ /* 0x000fe20000000800 */
[----:B------:R-:W-:Y:S01]  /*2b70*/  @!PT LDS RZ, [RZ] ;  /* 0x00000000fffff984 */ /* 0x000fe20000000800 */
[----:B------:R1:W-:Y:S04]  /*2b80*/  LDGSTS.E.128 [R31+0x80], [R32.64] ;  /* 0x00080000201f7fae */ /* 0x0003e8000b921c44 */
.L_x_31:
[----:B------:R-:W-:Y:S05]  /*2b90*/  BSYNC B1 ;  /* 0x0000000000017941 */ /* 0x000fea0003800000 */
.L_x_30:
[----:B-1----:R-:W-:Y:S01]  /*2ba0*/  IMAD.MOV.U32 R31, RZ, RZ, R3 ;  /* 0x000000ffff1f7224 */ /* 0x002fe200078e0003 */
[----:B------:R-:W-:Y:S05]  /*2bb0*/  @!P1 BRA `(.L_x_27) ;  /* 0x0000010000009947 */ /* 0x000fea0003800000 */
[----:B------:R-:W-:Y:S02]  /*2bc0*/  IMAD R34, R11, 0x20, R7 ;  /* 0x000000200b227824 */ /* 0x000fe400078e0207 */
[----:B------:R-:W-:-:S03]  /*2bd0*/  IMAD.MOV.U32 R31, RZ, RZ, R9 ;  /* 0x000000ffff1f7224 */ /* 0x000fc600078e0009 */
[----:B------:R-:W-:-:S04]  /*2be0*/  ISETP.GE.AND P0, PT, R34, c[0x0][0x180], PT ;  /* 0x0000600022007a0c */ /* 0x000fc80003f06270 */
[----:B------:R-:W-:-:S13]  /*2bf0*/  ISETP.GE.OR P0, PT, R45, c[0x0][0x178], P0 ;  /* 0x00005e002d007a0c */ /* 0x000fda0000706670 */
[----:B------:R-:W-:Y:S05]  /*2c00*/  @P0 BRA `(.L_x_27) ;  /* 0x000000b000000947 */ /* 0x000fea0003800000 */
[----:B------:R-:W-:Y:S01]  /*2c10*/  SHF.R.S32.HI R32, RZ, 0x1f, R34 ;  /* 0x0000001fff207819 */ /* 0x000fe20000011422 */
[----:B------:R-:W-:Y:S01]  /*2c20*/  IMAD R35, R25, 0x2, R30 ;  /* 0x0000000219237824 */ /* 0x000fe200078e021e */
[----:B------:R-:W-:-:S04]  /*2c30*/  IADD3 R31, P0, R21, R34, RZ ;  /* 0x00000022151f7210 */ /* 0x000fc80007f1e0ff */
[----:B------:R-:W-:Y:S02]  /*2c40*/  LEA.HI.X.SX32 R34, R21, R32, 0x1, P0 ;  /* 0x0000002015227211 */ /* 0x000fe400000f0eff */
[----:B------:R-:W-:-:S04]  /*2c50*/  LEA R32, P0, R31, c[0x0][0x160], 0x1 ;  /* 0x000058001f207a11 */ /* 0x000fc800078008ff */
[----:B------:R-:W-:Y:S01]  /*2c60*/  LEA.HI.X R33, R31, c[0x0][0x164], R34, 0x1, P0 ;  /* 0x000059001f217a11 */ /* 0x000fe200000f0c22 */
[----:B------:R-:W-:-:S04]  /*2c70*/  IMAD.MOV.U32 R31, RZ, RZ, R9 ;  /* 0x000000ffff1f7224 */ /* 0x000fc800078e0009 */
[----:B------:R-:W-:Y:S01]  /*2c80*/  @!PT LDS RZ, [RZ] ;  /* 0x00000000fffff984 */ /* 0x000fe20000000800 */
[----:B------:R-:W-:Y:S01]  /*2c90*/  @!PT LDS RZ, [RZ] ;  /* 0x00000000fffff984 */ /* 0x000fe20000000800 */
[----:B------:R-:W-:Y:S01]  /*2ca0*/  @!PT LDS RZ, [RZ] ;  /* 0x00000000fffff984 */ /* 0x000fe20000000800 */
[----:B------:R1:W-:Y:S04]  /*2cb0*/  LDGSTS.E.128 [R35+0x80], [R32.64] ;  /* 0x0008000020237fae */ /* 0x0003e8000b921c44 */
.L_x_27:
[----:B------:R-:W-:Y:S05]  /*2cc0*/  BSYNC B0 ;  /* 0x0000000000007941 */ /* 0x000fea0003800000 */
.L_x_26:
[----:B------:R-:W-:Y:S01]  /*2cd0*/  ISETP.GE.U32.AND P4, PT, R42, 0x60, PT ;  /* 0x000000602a00780c */ /* 0x000fe20003f86070 */
[----:B------:R-:W-:-:S12]  /*2ce0*/  BSSY B0, `(.L_x_32) ;  /* 0x0000064000007945 */ /* 0x000fd80003800000 */
[----:B------:R-:W-:Y:S05]  /*2cf0*/  @!P4 BRA `(.L_x_33) ;  /* 0x000006200000c947 */ /* 0x000fea0003800000 */
[----:B------:R-:W-:Y:S02]  /*2d00*/  IMAD.SHL.U32 R38, R31, 0x8, RZ ;  /* 0x000000081f267824 */ /* 0x000fe400078e00ff */
.L_x_36:
[C---:B------:R-:W-:Y:S01]  /*2d10*/  IADD3 R36, R31.reuse, 0x40, RZ ;  /* 0x000000401f247810 */ /* 0x040fe20007ffe0ff */
[----:B------:R-:W-:Y:S01]  /*2d20*/  BSSY B1, `(.L_x_34) ;  /* 0x000005c000017945 */ /* 0x000fe20003800000 */
[----:B-1----:R-:W-:Y:S02]  /*2d30*/  IADD3 R32, R31, 0x20, RZ ;  /* 0x000000201f207810 */ /* 0x002fe40007ffe0ff */
[----:B------:R-:W-:Y:S02]  /*2d40*/  SHF.R.S32.HI R37, RZ, 0x1f, R36 ;  /* 0x0000001fff257819 */ /* 0x000fe40000011424 */
[----:B------:R-:W-:Y:S02]  /*2d50*/  SHF.R.S32.HI R33, RZ, 0x1f, R38 ;  /* 0x0000001fff217819 */ /* 0x000fe40000011426 */
[----:B------:R-:W-:Y:S02]  /*2d60*/  IADD3 R34, R38, 0x100, RZ ;  /* 0x0000010026227810 */ /* 0x000fe40007ffe0ff */
[----:B------:R-:W-:-:S02]  /*2d70*/  SHF.R.S32.HI R35, RZ, 0x1f, R32 ;  /* 0x0000001fff237819 */ /* 0x000fc40000011420 */
[----:B------:R-:W-:Y:S02]  /*2d80*/  LEA.HI R36, R37, R36, RZ, 0x2 ;  /* 0x0000002425247211 */ /* 0x000fe400078f10ff */
[----:B------:R-:W-:Y:S02]  /*2d90*/  LEA.HI R33, R33, R38, RZ, 0x5 ;  /* 0x0000002621217211 */ /* 0x000fe400078f28ff */
[----:B------:R-:W-:Y:S02]  /*2da0*/  SHF.R.S32.HI R37, RZ, 0x1f, R34 ;  /* 0x0000001fff257819 */ /* 0x000fe40000011422 */
[----:B------:R-:W-:Y:S02]  /*2db0*/  IADD3 R39, R38, 0x200, RZ ;  /* 0x0000020026277810 */ /* 0x000fe40007ffe0ff */
[----:B------:R-:W-:Y:S02]  /*2dc0*/  LEA.HI R35, R35, R32, RZ, 0x2 ;  /* 0x0000002023237211 */ /* 0x000fe400078f10ff */
[----:B------:R-:W-:-:S02]  /*2dd0*/  SHF.R.S32.HI R32, RZ, 0x1f, R31 ;  /* 0x0000001fff207819 */ /* 0x000fc4000001141f */
[----:B------:R-:W-:Y:S02]  /*2de0*/  LOP3.LUT R33, R33, 0xffffffe0, RZ, 0xc0, !PT ;  /* 0xffffffe021217812 */ /* 0x000fe400078ec0ff */
[----:B------:R-:W-:Y:S02]  /*2df0*/  LEA.HI R37, R37, R34, RZ, 0x5 ;  /* 0x0000002225257211 */ /* 0x000fe400078f28ff */
[----:B------:R-:W-:Y:S01]  /*2e00*/  SHF.R.S32.HI R40, RZ, 0x1f, R39 ;  /* 0x0000001fff287819 */ /* 0x000fe20000011427 */
[----:B------:R-:W-:Y:S01]  /*2e10*/  IMAD.IADD R47, R38, 0x1, -R33 ;  /* 0x00000001262f7824 */ /* 0x000fe200078e0a21 */
[----:B------:R-:W-:Y:S02]  /*2e20*/  LEA.HI R32, R32, R31, RZ, 0x2 ;  /* 0x0000001f20207211 */ /* 0x000fe400078f10ff */
[----:B------:R-:W-:Y:S01]  /*2e30*/  LOP3.LUT R37, R37, 0xffffffe0, RZ, 0xc0, !PT ;  /* 0xffffffe025257812 */ /* 0x000fe200078ec0ff */
[----:B------:R-:W-:Y:S01]  /*2e40*/  IMAD R41, R11, 0x20, R47 ;  /* 0x000000200b297824 */ /* 0x000fe200078e022f */
[----:B------:R-:W-:-:S02]  /*2e50*/  LEA.HI R40, R40, R39, RZ, 0x5 ;  /* 0x0000002728287211 */ /* 0x000fc400078f28ff */
[----:B------:R-:W-:Y:S01]  /*2e60*/  SHF.R.S32.HI R52, RZ, 0x2, R32 ;  /* 0x00000002ff347819 */ /* 0x000fe20000011420 */
[----:B------:R-:W-:Y:S01]  /*2e70*/  IMAD.IADD R51, R34, 0x1, -R37 ;  /* 0x0000000122337824 */ /* 0x000fe200078e0a25 */
[----:B------:R-:W-:Y:S02]  /*2e80*/  LOP3.LUT R40, R40, 0xffffffe0, RZ, 0xc0, !PT ;  /* 0xffffffe028287812 */ /* 0x000fe400078ec0ff */
[----:B------:R-:W-:Y:S01]  /*2e90*/  SHF.R.S32.HI R54, RZ, 0x2, R35 ;  /* 0x00000002ff367819 */ /* 0x000fe20000011423 */
[----:B------:R-:W-:Y:S01]  /*2ea0*/  IMAD R32, R5, 0x80, R52 ;  /* 0x0000008005207824 */ /* 0x000fe200078e0234 */
[----:B------:R-:W-:Y:S01]  /*2eb0*/  ISETP.GE.AND P1, PT, R41, c[0x0][0x180], PT ;  /* 0x0000600029007a0c */ /* 0x000fe20003f26270 */
[----:B------:R-:W-:Y:S01]  /*2ec0*/  IMAD R50, R11, 0x20, R51 ;  /* 0x000000200b327824 */ /* 0x000fe200078e0233 */
[----:B------:R-:W-:Y:S01]  /*2ed0*/  SHF.R.S32.HI R56, RZ, 0x2, R36 ;  /* 0x00000002ff387819 */ /* 0x000fe20000011424 */
[----:B------:R-:W-:Y:S01]  /*2ee0*/  IMAD.IADD R53, R39, 0x1, -R40 ;  /* 0x0000000127357824 */ /* 0x000fe200078e0a28 */
[----:B------:R-:W-:Y:S01]  /*2ef0*/  ISETP.GE.OR P1, PT, R32, c[0x0][0x178], P1 ;  /* 0x00005e0020007a0c */ /* 0x000fe20000f26670 */
[----:B------:R-:W-:Y:S01]  /*2f00*/  IMAD R33, R5, 0x80, R54 ;  /* 0x0000008005217824 */ /* 0x000fe200078e0236 */
[----:B------:R-:W-:Y:S01]  /*2f10*/  ISETP.GE.AND P0, PT, R50, c[0x0][0x180], PT ;  /* 0x0000600032007a0c */ /* 0x000fe20003f06270 */
[----:B------:R-:W-:Y:S01]  /*2f20*/  IMAD R58, R11, 0x20, R53 ;  /* 0x000000200b3a7824 */ /* 0x000fe200078e0235 */
[----:B------:R-:W-:Y:S01]  /*2f30*/  IADD3 R34, R31, 0x60, RZ ;  /* 0x000000601f227810 */ /* 0x000fe20007ffe0ff */
[----:B------:R-:W-:Y:S01]  /*2f40*/  IMAD R49, R5, 0x80, R56 ;  /* 0x0000008005317824 */ /* 0x000fe200078e0238 */
[----:B------:R-:W-:-:S02]  /*2f50*/  ISETP.GE.OR P0, PT, R33, c[0x0][0x178], P0 ;  /* 0x00005e0021007a0c */ /* 0x000fc40000706670 */
[----:B------:R-:W-:Y:S02]  /*2f60*/  ISETP.GE.AND P2, PT, R58, c[0x0][0x180], PT ;  /* 0x000060003a007a0c */ /* 0x000fe40003f46270 */
[----:B------:R-:W-:Y:S02]  /*2f70*/  SHF.R.S32.HI R35, RZ, 0x1f, R34 ;  /* 0x0000001fff237819 */ /* 0x000fe40000011422 */
[----:B------:R-:W-:Y:S01]  /*2f80*/  ISETP.GE.OR P2, PT, R49, c[0x0][0x178], P2 ;  /* 0x00005e0031007a0c */ /* 0x000fe20001746670 */
[----:B------:R-:W-:Y:S01]  /*2f90*/  @!P1 IMAD R32, R32, c[0x0][0x180], RZ ;  /* 0x0000600020209a24 */ /* 0x000fe200078e02ff */
[----:B------:R-:W-:Y:S02]  /*2fa0*/  IADD3 R36, R38, 0x300, RZ ;  /* 0x0000030026247810 */ /* 0x000fe40007ffe0ff */
[----:B------:R-:W-:Y:S02]  /*2fb0*/  @!P1 SHF.R.S32.HI R37, RZ, 0x1f, R41 ;  /* 0x0000001fff259819 */ /* 0x000fe40000011429 */
[----:B------:R-:W-:Y:S01]  /*2fc0*/  LEA.HI R40, R35, R34, RZ, 0x2 ;  /* 0x0000002223287211 */ /* 0x000fe200078f10ff */
[----:B------:R-:W-:Y:S01]  /*2fd0*/  @!P0 IMAD R33, R33, c[0x0][0x180], RZ ;  /* 0x0000600021218a24 */ /* 0x000fe200078e02ff */
[----:B------:R-:W-:-:S02]  /*2fe0*/  @!P1 IADD3 R41, P5, R41, R32, RZ ;  /* 0x0000002029299210 */ /* 0x000fc40007fbe0ff */
[----:B------:R-:W-:Y:S02]  /*2ff0*/  SHF.R.S32.HI R35, RZ, 0x1f, R36 ;  /* 0x0000001fff237819 */ /* 0x000fe40000011424 */
[----:B------:R-:W-:Y:S02]  /*3000*/  @!P1 LEA.HI.X.SX32 R48, R32, R37, 0x1, P5 ;  /* 0x0000002520309211 */ /* 0x000fe400028f0eff */
[----:B------:R-:W-:Y:S02]  /*3010*/  @!P0 SHF.R.S32.HI R46, RZ, 0x1f, R50 ;  /* 0x0000001fff2e8819 */ /* 0x000fe40000011432 */
[----:B------:R-:W-:Y:S02]  /*3020*/  @!P0 IADD3 R39, P6, R50, R33, RZ ;  /* 0x0000002132278210 */ /* 0x000fe40007fde0ff */
[----:B------:R-:W-:Y:S01]  /*3030*/  LEA.HI R34, R35, R36, RZ, 0x5 ;  /* 0x0000002423227211 */ /* 0x000fe200078f28ff */
[----:B------:R-:W-:Y:S01]  /*3040*/  @!P2 IMAD R35, R49, c[0x0][0x180], RZ ;  /* 0x000060003123aa24 */ /* 0x000fe200078e02ff */
[----:B------:R-:W-:-:S02]  /*3050*/  @!P1 LEA R32, P5, R41, c[0x0][0x160], 0x1 ;  /* 0x0000580029209a11 */ /* 0x000fc400078a08ff */
[----:B------:R-:W-:Y:S02]  /*3060*/  @!P0 LEA.HI.X.SX32 R50, R33, R46, 0x1, P6 ;  /* 0x0000002e21328211 */ /* 0x000fe400030f0eff */
[----:B------:R-:W-:Y:S01]  /*3070*/  @!P1 LEA.HI.X R33, R41, c[0x0][0x164], R48, 0x1, P5 ;  /* 0x0000590029219a11 */ /* 0x000fe200028f0c30 */
[----:B------:R-:W-:Y:S01]  /*3080*/  @!P2 IMAD R41, R56, 0x20, R53 ;  /* 0x000000203829a824 */ /* 0x000fe200078e0235 */
[----:B------:R-:W-:Y:S02]  /*3090*/  LOP3.LUT R37, R34, 0xffffffe0, RZ, 0xc0, !PT ;  /* 0xffffffe022257812 */ /* 0x000fe400078ec0ff */
[----:B------:R-:W-:Y:S01]  /*30a0*/  @!P2 SHF.R.S32.HI R46, RZ, 0x1f, R58 ;  /* 0x0000001fff2ea819 */ /* 0x000fe2000001143a */
[----:B------:R-:W-:Y:S01]  /*30b0*/  @!P2 IMAD R41, R41, 0x2, R30 ;  /* 0x000000022929a824 */ /* 0x000fe200078e021e */
[----:B------:R-:W-:Y:S01]  /*30c0*/  @!P2 IADD3 R48, P6, R58, R35, RZ ;  /* 0x000000233a30a210 */ /* 0x000fe20007fde0ff */
[----:B------:R-:W-:Y:S01]  /*30d0*/  IMAD.IADD R55, R36, 0x1, -R37 ;  /* 0x0000000124377824 */ /* 0x000fe200078e0a25 */
[----:B------:R-:W-:Y:S01]  /*30e0*/  @!P0 LEA R34, P5, R39, c[0x0][0x160], 0x1 ;  /* 0x0000580027228a11 */ /* 0x000fe200078a08ff */
[----:B------:R-:W-:Y:S01]  /*30f0*/  @!P1 IMAD R37, R52, 0x20, R47 ;  /* 0x0000002034259824 */ /* 0x000fe200078e022f */
[----:B------:R-:W-:-:S02]  /*3100*/  @!P2 LEA.HI.X.SX32 R49, R35, R46, 0x1, P6 ;  /* 0x0000002e2331a211 */ /* 0x000fc400030f0eff */
[----:B------:R-:W-:Y:S01]  /*3110*/  @!P0 LEA.HI.X R35, R39, c[0x0][0x164], R50, 0x1, P5 ;  /* 0x0000590027238a11 */ /* 0x000fe200028f0c32 */
[----:B------:R-:W-:Y:S01]  /*3120*/  @!P0 IMAD R39, R54, 0x20, R51 ;  /* 0x0000002036278824 */ /* 0x000fe200078e0233 */
[C---:B------:R-:W-:Y:S01]  /*3130*/  @!P2 LEA R36, P5, R48.reuse, c[0x0][0x160], 0x1 ;  /* 0x000058003024aa11 */ /* 0x040fe200078a08ff */
[----:B------:R-:W-:Y:S01]  /*3140*/  @!P1 IMAD R47, R37, 0x2, R30 ;  /* 0x00000002252f9824 */ /* 0x000fe200078e021e */
[----:B------:R-:W-:Y:S02]  /*3150*/  SHF.R.S32.HI R40, RZ, 0x2, R40 ;  /* 0x00000002ff287819 */ /* 0x000fe40000011428 */
[----:B------:R-:W-:Y:S01]  /*3160*/  @!P2 LEA.HI.X R37, R48, c[0x0][0x164], R49, 0x1, P5 ;  /* 0x000059003025aa11 */ /* 0x000fe200028f0c31 */
[----:B------:R-:W-:Y:S01]  /*3170*/  @!P0 IMAD R49, R39, 0x2, R30 ;  /* 0x0000000227318824 */ /* 0x000fe200078e021e */
[----:B------:R-:W-:Y:S01]  /*3180*/  @!PT LDS RZ, [RZ] ;  /* 0x00000000fffff984 */ /* 0x000fe20000000800 */
[----:B------:R-:W-:Y:S01]  /*3190*/  @!PT LDS RZ, [RZ] ;  /* 0x00000000fffff984 */ /* 0x000fe20000000800 */
[----:B------:R-:W-:Y:S01]  /*31a0*/  @!PT LDS RZ, [RZ] ;  /* 0x00000000fffff984 */ /* 0x000fe20000000800 */
[----:B------:R1:W-:Y:S01]  /*31b0*/  @!P1 LDGSTS.E.128 [R47+0x80], [R32.64] ;  /* 0x00080000202f9fae */ /* 0x0003e2000b921c44 */
[----:B------:R-:W-:Y:S01]  /*31c0*/  IMAD R48, R11, 0x20, R55 ;  /* 0x000000200b307824 */ /* 0x000fe200078e0237 */
[----:B------:R-:W-:Y:S01]  /*31d0*/  IADD3 R39, R31, 0x80, RZ ;  /* 0x000000801f277810 */ /* 0x000fe20007ffe0ff */
[----:B------:R-:W-:Y:S01]  /*31e0*/  IMAD R46, R5, 0x80, R40 ;  /* 0x00000080052e7824 */ /* 0x000fe200078e0228 */
[----:B------:R1:W-:Y:S01]  /*31f0*/  @!P0 LDGSTS.E.128 [R49+0x80], [R34.64] ;  /* 0x0008000022318fae */ /* 0x0003e2000b921c44 */
[----:B------:R-:W-:-:S02]  /*3200*/  ISETP.GE.AND P0, PT, R31, 0x180, PT ;  /* 0x000001801f00780c */ /* 0x000fc40003f06270 */
[----:B------:R-:W-:Y:S01]  /*3210*/  ISETP.GE.AND P1, PT, R48, c[0x0][0x180], PT ;  /* 0x0000600030007a0c */ /* 0x000fe20003f26270 */
[----:B------:R1:W-:Y:S03]  /*3220*/  @!P2 LDGSTS.E.128 [R41+0x80], [R36.64] ;  /* 0x000800002429afae */ /* 0x0003e6000b921c44 */
[----:B------:R-:W-:-:S13]  /*3230*/  ISETP.GE.OR P1, PT, R46, c[0x0][0x178], P1 ;  /* 0x00005e002e007a0c */ /* 0x000fda0000f26670 */
[----:B------:R-:W-:Y:S05]  /*3240*/  @P1 BRA `(.L_x_35) ;  /* 0x0000009000001947 */ /* 0x000fea0003800000 */
[----:B-1----:R-:W-:Y:S01]  /*3250*/  IMAD R31, R46, c[0x0][0x180], RZ ;  /* 0x000060002e1f7a24 */ /* 0x002fe200078e02ff */
[----:B------:R-:W-:-:S04]  /*3260*/  SHF.R.S32.HI R32, RZ, 0x1f, R48 ;  /* 0x0000001fff207819 */ /* 0x000fc80000011430 */
[----:B------:R-:W-:-:S04]  /*3270*/  IADD3 R33, P1, R48, R31, RZ ;  /* 0x0000001f30217210 */ /* 0x000fc80007f3e0ff */
[----:B------:R-:W-:Y:S01]  /*3280*/  LEA.HI.X.SX32 R34, R31, R32, 0x1, P1 ;  /* 0x000000201f227211 */ /* 0x000fe200008f0eff */
[----:B------:R-:W-:Y:S01]  /*3290*/  IMAD R31, R40, 0x20, R55 ;  /* 0x00000020281f7824 */ /* 0x000fe200078e0237 */
[----:B------:R-:W-:-:S03]  /*32a0*/  LEA R32, P1, R33, c[0x0][0x160], 0x1 ;  /* 0x0000580021207a11 */ /* 0x000fc600078208ff */
[----:B------:R-:W-:Y:S01]  /*32b0*/  IMAD R31, R31, 0x2, R30 ;  /* 0x000000021f1f7824 */ /* 0x000fe200078e021e */
[----:B------:R-:W-:-:S05]  /*32c0*/  LEA.HI.X R33, R33, c[0x0][0x164], R34, 0x1, P1 ;  /* 0x0000590021217a11 */ /* 0x000fca00008f0c22 */
[----:B------:R1:W-:Y:S04]  /*32d0*/  LDGSTS.E.128 [R31+0x80], [R32.64] ;  /* 0x00080000201f7fae */ /* 0x0003e8000b921c44 */
.L_x_35:
[----:B-1----:R-:W-:Y:S05]  /*32e0*/  BSYNC B1 ;  /* 0x0000000000017941 */ /* 0x002fea0003800000 */
.L_x_34:
[----:B------:R-:W-:Y:S01]  /*32f0*/  IMAD.MOV.U32 R31, RZ, RZ, R39 ;  /* 0x000000ffff1f7224 */ /* 0x000fe200078e0027 */
[----:B------:R-:W-:Y:S01]  /*3300*/  IADD3 R38, R38, 0x400, RZ ;  /* 0x0000040026267810 */ /* 0x000fe20007ffe0ff */
[----:B------:R-:W-:Y:S05]  /*3310*/  @!P0 BRA `(.L_x_36) ;  /* 0xfffff9f000008947 */ /* 0x000fea000383ffff */
.L_x_33:
[----:B------:R-:W-:Y:S05]  /*3320*/  BSYNC B0 ;  /* 0x0000000000007941 */ /* 0x000fea0003800000 */
.L_x_32:
[----:B------:R-:W-:Y:S01]  /*3330*/  BSSY B0, `(.L_x_37) ;  /* 0x000003c000007945 */ /* 0x000fe20003800000 */
[----:B------:R-:W-:Y:S01]  /*3340*/  IMAD.MOV.U32 R31, RZ, RZ, R0 ;  /* 0x000000ffff1f7224 */ /* 0x000fe200078e0000 */
[----:B------:R-:W-:Y:S05]  /*3350*/  @!P3 BRA `(.L_x_38) ;  /* 0x000003900000b947 */ /* 0x000fea0003800000 */
[----:B-1----:R-:W-:Y:S01]  /*3360*/  IMAD R32, R11, 0x20, R10 ;  /* 0x000000200b207824 */ /* 0x002fe200078e020a */
[----:B------:R-:W-:Y:S01]  /*3370*/  ISETP.GE.AND P0, PT, R19, c[0x0][0x17c], PT ;  /* 0x00005f0013007a0c */ /* 0x000fe20003f06270 */
[----:B------:R-:W-:Y:S01]  /*3380*/  BSSY B1, `(.L_x_39) ;  /* 0x000000f000017945 */ /* 0x000fe20003800000 */
[----:B------:R-:W-:Y:S02]  /*3390*/  ISETP.NE.AND P1, PT, R12, 0x1, PT ;  /* 0x000000010c00780c */ /* 0x000fe40003f25270 */
[----:B------:R-:W-:-:S13]  /*33a0*/  ISETP.GE.OR P0, PT, R32, c[0x0][0x180], P0 ;  /* 0x0000600020007a0c */ /* 0x000fda0000706670 */
[----:B------:R-:W-:Y:S05]  /*33b0*/  @P0 BRA `(.L_x_40) ;  /* 0x000000b000000947 */ /* 0x000fea0003800000 */
[----:B------:R-:W-:-:S05]  /*33c0*/  IMAD R32, R32, c[0x0][0x17c], RZ ;  /* 0x00005f0020207a24 */ /* 0x000fca00078e02ff */
        /* <DEDUP_REMOVED lines=10> */
.L_x_40:
[----:B------:R-:W-:Y:S05]  /*3470*/  BSYNC B1 ;  /* 0x0000000000017941 */ /* 0x000fea0003800000 */
.L_x_39:
[----:B-1----:R-:W-:Y:S01]  /*3480*/  IMAD.MOV.U32 R31, RZ, RZ, R2 ;  /* 0x000000ffff1f7224 */ /* 0x002fe200078e0002 */
[----:B------:R-:W-:Y:S05]  /*3490*/  @!P1 BRA `(.L_x_38) ;  /* 0x0000025000009947 */ /* 0x000fea0003800000 */
[----:B------:R-:W-:Y:S01]  /*34a0*/  IMAD R32, R11, 0x20, R16 ;  /* 0x000000200b207824 */ /* 0x000fe200078e0210 */
        /* <DEDUP_REMOVED lines=16> */
.L_x_42:
[----:B------:R-:W-:Y:S05]  /*35b0*/  BSYNC B1 ;  /* 0x0000000000017941 */ /* 0x000fea0003800000 */
.L_x_41:
[----:B-1----:R-:W-:Y:S01]  /*35c0*/  IMAD.MOV.U32 R31, RZ, RZ, R3 ;  /* 0x000000ffff1f7224 */ /* 0x002fe200078e0003 */
[----:B------:R-:W-:Y:S05]  /*35d0*/  @!P1 BRA `(.L_x_38) ;  /* 0x0000011000009947 */ /* 0x000fea0003800000 */
[----:B------:R-:W-:Y:S01]  /*35e0*/  IMAD R32, R11, 0x20, R18 ;  /* 0x000000200b207824 */ /* 0x000fe200078e0212 */
[----:B------:R-:W-:Y:S01]  /*35f0*/  ISETP.GE.AND P0, PT, R26, c[0x0][0x17c], PT ;  /* 0x00005f001a007a0c */ /* 0x000fe20003f06270 */
[----:B------:R-:W-:-:S03]  /*3600*/  IMAD.MOV.U32 R31, RZ, RZ, R9 ;  /* 0x000000ffff1f7224 */ /* 0x000fc600078e0009 */
[----:B------:R-:W-:-:S13]  /*3610*/  ISETP.GE.OR P0, PT, R32, c[0x0][0x180], P0 ;  /* 0x0000600020007a0c */ /* 0x000fda0000706670 */
[----:B------:R-:W-:Y:S05]  /*3620*/  @P0 BRA `(.L_x_38) ;  /* 0x000000c000000947 */ /* 0x000fea0003800000 */
[----:B------:R-:W-:Y:S02]  /*3630*/  IMAD R31, R32, c[0x0][0x17c], RZ ;  /* 0x00005f00201f7a24 */ /* 0x000fe400078e02ff */
[----:B------:R-:W-:-:S03]  /*3640*/  IMAD R35, R27, 0x2, R30 ;  /* 0x000000021b237824 */ /* 0x000fc600078e021e */
[----:B------:R-:W-:Y:S02]  /*3650*/  SHF.R.S32.HI R33, RZ, 0x1f, R31 ;  /* 0x0000001fff217819 */ /* 0x000fe4000001141f */
        /* <DEDUP_REMOVED lines=9> */
.L_x_38:
[----:B------:R-:W-:Y:S05]  /*36f0*/  BSYNC B0 ;  /* 0x0000000000007941 */ /* 0x000fea0003800000 */
.L_x_37:
[----:B------:R-:W-:Y:S01]  /*3700*/  BSSY B0, `(.L_x_43) ;  /* 0x0000063000007945 */ /* 0x000fe20003800000 */
[----:B------:R-:W-:Y:S05]  /*3710*/  @!P4 BRA `(.L_x_44) ;  /* 0x000006100000c947 */ /* 0x000fea0003800000 */
.L_x_47:
[C---:B------:R-:W-:Y:S01]  /*3720*/  IADD3 R34, R31.reuse, 0x20, RZ ;  /* 0x000000201f227810 */ /* 0x040fe20007ffe0ff */
[C---:B-1----:R-:W-:Y:S01]  /*3730*/  IMAD.SHL.U32 R32, R31.reuse, 0x8, RZ ;  /* 0x000000081f207824 */ /* 0x042fe200078e00ff */
[----:B------:R-:W-:Y:S01]  /*3740*/  IADD3 R36, R31, 0x40, RZ ;  /* 0x000000401f247810 */ /* 0x000fe20007ffe0ff */
[----:B------:R-:W-:Y:S01]  /*3750*/  BSSY B1, `(.L_x_45) ;  /* 0x000005b000017945 */ /* 0x000fe20003800000 */
[----:B------:R-:W-:Y:S02]  /*3760*/  SHF.R.S32.HI R35, RZ, 0x1f, R34 ;  /* 0x0000001fff237819 */ /* 0x000fe40000011422 */
[----:B------:R-:W-:Y:S01]  /*3770*/  SHF.R.S32.HI R33, RZ, 0x1f, R32 ;  /* 0x0000001fff217819 */ /* 0x000fe20000011420 */
[----:B------:R-:W-:Y:S01]  /*3780*/  IMAD.SHL.U32 R38, R36, 0x8, RZ ;  /* 0x0000000824267824 */ /* 0x000fe200078e00ff */
[----:B------:R-:W-:Y:S01]  /*3790*/  LEA.HI R35, R35, R34, RZ, 0x4 ;  /* 0x0000002223237211 */ /* 0x000fe200078f20ff */
[----:B------:R-:W-:Y:S01]  /*37a0*/  IMAD.SHL.U32 R34, R34, 0x8, RZ ;  /* 0x0000000822227824 */ /* 0x000fe200078e00ff */
[----:B------:R-:W-:-:S02]  /*37b0*/  LEA.HI R33, R33, R32, RZ, 0x7 ;  /* 0x0000002021217211 */ /* 0x000fc400078f38ff */
[----:B------:R-:W-:Y:S02]  /*37c0*/  SHF.R.S32.HI R41, RZ, 0x1f, R38 ;  /* 0x0000001fff297819 */ /* 0x000fe40000011426 */
[----:B------:R-:W-:Y:S02]  /*37d0*/  SHF.R.S32.HI R37, RZ, 0x1f, R34 ;  /* 0x0000001fff257819 */ /* 0x000fe40000011422 */
[----:B------:R-:W-:Y:S02]  /*37e0*/  LOP3.LUT R33, R33, 0xffffff80, RZ, 0xc0, !PT ;  /* 0xffffff8021217812 */ /* 0x000fe400078ec0ff */
[----:B------:R-:W-:Y:S02]  /*37f0*/  LEA.HI R37, R37, R34, RZ, 0x7 ;  /* 0x0000002225257211 */ /* 0x000fe400078f38ff */
[----:B------:R-:W-:Y:S01]  /*3800*/  LEA.HI R41, R41, R38, RZ, 0x7 ;  /* 0x0000002629297211 */ /* 0x000fe200078f38ff */
[----:B------:R-:W-:Y:S01]  /*3810*/  IMAD.IADD R47, R32, 0x1, -R33 ;  /* 0x00000001202f7824 */ /* 0x000fe200078e0a21 */
[----:B------:R-:W-:-:S02]  /*3820*/  SHF.R.S32.HI R32, RZ, 0x1f, R31 ;  /* 0x0000001fff207819 */ /* 0x000fc4000001141f */
[----:B------:R-:W-:Y:S01]  /*3830*/  SHF.R.S32.HI R39, RZ, 0x1f, R36 ;  /* 0x0000001fff277819 */ /* 0x000fe20000011424 */
[----:B------:R-:W-:Y:S01]  /*3840*/  IMAD R49, R8, 0x80, R47 ;  /* 0x0000008008317824 */ /* 0x000fe200078e022f */
[----:B------:R-:W-:Y:S02]  /*3850*/  LOP3.LUT R37, R37, 0xffffff80, RZ, 0xc0, !PT ;  /* 0xffffff8025257812 */ /* 0x000fe400078ec0ff */
[----:B------:R-:W-:Y:S02]  /*3860*/  LOP3.LUT R41, R41, 0xffffff80, RZ, 0xc0, !PT ;  /* 0xffffff8029297812 */ /* 0x000fe400078ec0ff */
[----:B------:R-:W-:Y:S01]  /*3870*/  LEA.HI R32, R32, R31, RZ, 0x4 ;  /* 0x0000001f20207211 */ /* 0x000fe200078f20ff */
[----:B------:R-:W-:Y:S01]  /*3880*/  IMAD.IADD R51, R34, 0x1, -R37 ;  /* 0x0000000122337824 */ /* 0x000fe200078e0a25 */
[----:B------:R-:W-:Y:S01]  /*3890*/  LEA.HI R39, R39, R36, RZ, 0x4 ;  /* 0x0000002427277211 */ /* 0x000fe200078f20ff */
[----:B------:R-:W-:Y:S01]  /*38a0*/  IMAD.IADD R41, R38, 0x1, -R41 ;  /* 0x0000000126297824 */ /* 0x000fe200078e0a29 */
[----:B------:R-:W-:Y:S01]  /*38b0*/  SHF.R.S32.HI R34, RZ, 0x4, R32 ;  /* 0x00000004ff227819 */ /* 0x000fe20000011420 */
[C---:B------:R-:W-:Y:S01]  /*38c0*/  IMAD R50, R8.reuse, 0x80, R51 ;  /* 0x0000008008327824 */ /* 0x040fe200078e0233 */
[----:B------:R-:W-:Y:S01]  /*38d0*/  SHF.R.S32.HI R46, RZ, 0x4, R35 ;  /* 0x00000004ff2e7819 */ /* 0x000fe20000011423 */
[----:B------:R-:W-:Y:S01]  /*38e0*/  IMAD R55, R8, 0x80, R41 ;  /* 0x0000008008377824 */ /* 0x000fe200078e0229 */
[----:B------:R-:W-:Y:S01]  /*38f0*/  SHF.R.S32.HI R52, RZ, 0x4, R39 ;  /* 0x00000004ff347819 */ /* 0x000fe20000011427 */
[----:B------:R-:W-:Y:S01]  /*3900*/  IMAD R40, R11, 0x20, R34 ;  /* 0x000000200b287824 */ /* 0x000fe200078e0222 */
[----:B------:R-:W-:Y:S01]  /*3910*/  IADD3 R33, R31, 0x60, RZ ;  /* 0x000000601f217810 */ /* 0x000fe20007ffe0ff */
[----:B------:R-:W-:Y:S01]  /*3920*/  IMAD R48, R11, 0x20, R46 ;  /* 0x000000200b307824 */ /* 0x000fe200078e022e */
[----:B------:R-:W-:Y:S01]  /*3930*/  ISETP.GE.AND P1, PT, R49, c[0x0][0x17c], PT ;  /* 0x00005f0031007a0c */ /* 0x000fe20003f26270 */
[----:B------:R-:W-:Y:S01]  /*3940*/  IMAD R53, R11, 0x20, R52 ;  /* 0x000000200b357824 */ /* 0x000fe200078e0234 */
[----:B------:R-:W-:Y:S01]  /*3950*/  ISETP.GE.AND P0, PT, R50, c[0x0][0x17c], PT ;  /* 0x00005f0032007a0c */ /* 0x000fe20003f06270 */
[----:B------:R-:W-:Y:S01]  /*3960*/  IMAD.SHL.U32 R36, R33, 0x8, RZ ;  /* 0x0000000821247824 */ /* 0x000fe200078e00ff */
[----:B------:R-:W-:-:S02]  /*3970*/  ISETP.GE.AND P2, PT, R55, c[0x0][0x17c], PT ;  /* 0x00005f0037007a0c */ /* 0x000fc40003f46270 */
[----:B------:R-:W-:Y:S02]  /*3980*/  ISETP.GE.OR P1, PT, R40, c[0x0][0x180], P1 ;  /* 0x0000600028007a0c */ /* 0x000fe40000f26670 */
[----:B------:R-:W-:Y:S02]  /*3990*/  ISETP.GE.OR P0, PT, R48, c[0x0][0x180], P0 ;  /* 0x0000600030007a0c */ /* 0x000fe40000706670 */
[----:B------:R-:W-:Y:S02]  /*39a0*/  ISETP.GE.OR P2, PT, R53, c[0x0][0x180], P2 ;  /* 0x0000600035007a0c */ /* 0x000fe40001746670 */
[----:B------:R-:W-:Y:S02]  /*39b0*/  SHF.R.S32.HI R37, RZ, 0x1f, R36 ;  /* 0x0000001fff257819 */ /* 0x000fe40000011424 */
[----:B------:R-:W-:Y:S02]  /*39c0*/  SHF.R.S32.HI R32, RZ, 0x1f, R33 ;  /* 0x0000001fff207819 */ /* 0x000fe40000011421 */
[----:B------:R-:W-:-:S02]  /*39d0*/  LEA.HI R37, R37, R36, RZ, 0x7 ;  /* 0x0000002425257211 */ /* 0x000fc400078f38ff */
[----:B------:R-:W-:Y:S01]  /*39e0*/  LEA.HI R38, R32, R33, RZ, 0x4 ;  /* 0x0000002120267211 */ /* 0x000fe200078f20ff */
[----:B------:R-:W-:Y:S01]  /*39f0*/  @!P1 IMAD R35, R34, 0x80, R47 ;  /* 0x0000008022239824 */ /* 0x000fe200078e022f */
[----:B------:R-:W-:Y:S01]  /*3a00*/  LOP3.LUT R37, R37, 0xffffff80, RZ, 0xc0, !PT ;  /* 0xffffff8025257812 */ /* 0x000fe200078ec0ff */
[----:B------:R-:W-:Y:S02]  /*3a10*/  @!P1 IMAD R32, R40, c[0x0][0x17c], RZ ;  /* 0x00005f0028209a24 */ /* 0x000fe400078e02ff */
[----:B------:R-:W-:Y:S01]  /*3a20*/  @!P0 IMAD R33, R48, c[0x0][0x17c], RZ ;  /* 0x00005f0030218a24 */ /* 0x000fe200078e02ff */
[----:B------:R-:W-:Y:S01]  /*3a30*/  @!P2 SHF.R.S32.HI R47, RZ, 0x1f, R55 ;  /* 0x0000001fff2fa819 */ /* 0x000fe20000011437 */
[----:B------:R-:W-:Y:S01]  /*3a40*/  @!P2 IMAD R34, R53, c[0x0][0x17c], RZ ;  /* 0x00005f003522aa24 */ /* 0x000fe200078e02ff */
[----:B------:R-:W-:Y:S01]  /*3a50*/  @!P1 IADD3 R48, P3, R49, R32, RZ ;  /* 0x0000002031309210 */ /* 0x000fe20007f7e0ff */
[----:B------:R-:W-:Y:S01]  /*3a60*/  IMAD.IADD R57, R36, 0x1, -R37 ;  /* 0x0000000124397824 */ /* 0x000fe200078e0a25 */
[----:B------:R-:W-:Y:S01]  /*3a70*/  @!P1 SHF.R.S32.HI R37, RZ, 0x1f, R49 ;  /* 0x0000001fff259819 */ /* 0x000fe20000011431 */
[----:B------:R-:W-:Y:S01]  /*3a80*/  @!P0 IMAD R39, R46, 0x80, R51 ;  /* 0x000000802e278824 */ /* 0x000fe200078e0233 */
[----:B------:R-:W-:Y:S01]  /*3a90*/  @!P0 SHF.R.S32.HI R36, RZ, 0x1f, R50 ;  /* 0x0000001fff248819 */ /* 0x000fe20000011432 */
[----:B------:R-:W-:Y:S01]  /*3aa0*/  @!P2 IMAD R41, R52, 0x80, R41 ;  /* 0x000000803429a824 */ /* 0x000fe200078e0229 */
[----:B------:R-:W-:Y:S01]  /*3ab0*/  @!P0 IADD3 R46, P4, R50, R33, RZ ;  /* 0x00000021322e8210 */ /* 0x000fe20007f9e0ff */
[--C-:B------:R-:W-:Y:S01]  /*3ac0*/  @!P0 IMAD R39, R39, 0x2, R30.reuse ;  /* 0x0000000227278824 */ /* 0x100fe200078e021e */
[----:B------:R-:W-:Y:S01]  /*3ad0*/  @!P2 IADD3 R40, P5, R55, R34, RZ ;  /* 0x000000223728a210 */ /* 0x000fe20007fbe0ff */
[----:B------:R-:W-:Y:S01]  /*3ae0*/  @!P2 IMAD R41, R41, 0x2, R30 ;  /* 0x000000022929a824 */ /* 0x000fe200078e021e */
[----:B------:R-:W-:-:S02]  /*3af0*/  @!P1 LEA.HI.X.SX32 R51, R32, R37, 0x1, P3 ;  /* 0x0000002520339211 */ /* 0x000fc400018f0eff */
[----:B------:R-:W-:Y:S02]  /*3b00*/  @!P0 LEA.HI.X.SX32 R49, R33, R36, 0x1, P4 ;  /* 0x0000002421318211 */ /* 0x000fe400020f0eff */
[----:B------:R-:W-:Y:S02]  /*3b10*/  @!P1 LEA R32, P3, R48, c[0x0][0x168], 0x1 ;  /* 0x00005a0030209a11 */ /* 0x000fe400078608ff */
[----:B------:R-:W-:Y:S01]  /*3b20*/  @!P2 LEA.HI.X.SX32 R37, R34, R47, 0x1, P5 ;  /* 0x0000002f2225a211 */ /* 0x000fe200028f0eff */
[----:B------:R-:W-:Y:S01]  /*3b30*/  @!P1 IMAD R47, R35, 0x2, R30 ;  /* 0x00000002232f9824 */ /* 0x000fe200078e021e */
[----:B------:R-:W-:Y:S02]  /*3b40*/  @!P0 LEA R34, P4, R46, c[0x0][0x168], 0x1 ;  /* 0x00005a002e228a11 */ /* 0x000fe400078808ff */
[----:B------:R-:W-:Y:S02]  /*3b50*/  @!P2 LEA R36, P5, R40, c[0x0][0x168], 0x1 ;  /* 0x00005a002824aa11 */ /* 0x000fe400078a08ff */
[----:B------:R-:W-:Y:S01]  /*3b60*/  @!P1 LEA.HI.X R33, R48, c[0x0][0x16c], R51, 0x1, P3 ;  /* 0x00005b0030219a11 */ /* 0x000fe200018f0c33 */
[----:B------:R-:W-:Y:S01]  /*3b70*/  IMAD R48, R8, 0x80, R57 ;  /* 0x0000008008307824 */ /* 0x000fe200078e0239 */
[----:B------:R-:W-:-:S02]  /*3b80*/  @!P0 LEA.HI.X R35, R46, c[0x0][0x16c], R49, 0x1, P4 ;  /* 0x00005b002e238a11 */ /* 0x000fc400020f0c31 */
[----:B------:R-:W-:Y:S01]  /*3b90*/  @!P2 LEA.HI.X R37, R40, c[0x0][0x16c], R37, 0x1, P5 ;  /* 0x00005b002825aa11 */ /* 0x000fe200028f0c25 */
[----:B------:R-:W-:Y:S01]  /*3ba0*/  @!PT LDS RZ, [RZ] ;  /* 0x00000000fffff984 */ /* 0x000fe20000000800 */
[----:B------:R-:W-:Y:S01]  /*3bb0*/  @!PT LDS RZ, [RZ] ;  /* 0x00000000fffff984 */ /* 0x000fe20000000800 */
[----:B------:R-:W-:Y:S01]  /*3bc0*/  @!PT LDS RZ, [RZ] ;  /* 0x00000000fffff984 */ /* 0x000fe20000000800 */
[----:B------:R1:W-:Y:S01]  /*3bd0*/  @!P1 LDGSTS.E.128 [R47+0x4080], [R32.64] ;  /* 0x04080000202f9fae */ /* 0x0003e2000b921c44 */
[----:B------:R-:W-:Y:S02]  /*3be0*/  SHF.R.S32.HI R40, RZ, 0x4, R38 ;  /* 0x00000004ff287819 */ /* 0x000fe40000011426 */
[----:B------:R-:W-:Y:S01]  /*3bf0*/  ISETP.GE.AND P1, PT, R48, c[0x0][0x17c], PT ;  /* 0x00005f0030007a0c */ /* 0x000fe20003f26270 */
[----:B------:R1:W-:Y:S01]  /*3c00*/  @!P0 LDGSTS.E.128 [R39+0x4080], [R34.64] ;  /* 0x0408000022278fae */ /* 0x0003e2000b921c44 */
[----:B------:R-:W-:Y:S01]  /*3c10*/  ISETP.GE.AND P0, PT, R31, 0x180, PT ;  /* 0x000001801f00780c */ /* 0x000fe20003f06270 */
[----:B------:R-:W-:Y:S01]  /*3c20*/  IMAD R46, R11, 0x20, R40 ;  /* 0x000000200b2e7824 */ /* 0x000fe200078e0228 */
[----:B------:R-:W-:Y:S01]  /*3c30*/  IADD3 R38, R31, 0x80, RZ ;  /* 0x000000801f267810 */ /* 0x000fe20007ffe0ff */
        /* <DEDUP_REMOVED lines=12> */
.L_x_46:
[----:B-1----:R-:W-:Y:S05]  /*3d00*/  BSYNC B1 ;  /* 0x0000000000017941 */ /* 0x002fea0003800000 */
.L_x_45:
[----:B------:R-:W-:Y:S01]  /*3d10*/  IMAD.MOV.U32 R31, RZ, RZ, R38 ;  /* 0x000000ffff1f7224 */ /* 0x000fe200078e0026 */
[----:B------:R-:W-:Y:S05]  /*3d20*/  @!P0 BRA `(.L_x_47) ;  /* 0xfffff9f000008947 */ /* 0x000fea000383ffff */
.L_x_44:
[----:B------:R-:W-:Y:S05]  /*3d30*/  BSYNC B0 ;  /* 0x0000000000007941 */ /* 0x000fea0003800000 */
.L_x_43:
[----:B------:R-:W0:Y:S01]  /*3d40*/  LDGDEPBAR ;  /* 0x00000000000079af */ /* 0x000e220000000000 */
[----:B------:R-:W-:Y:S01]  /*3d50*/  IMAD.SHL.U32 R28, R28, 0x8, RZ ;  /* 0x000000081c1c7824 */ /* 0x000fe200078e00ff */
[----:B------:R-:W-:-:S04]  /*3d60*/  DEPBAR.LE SB0, 0x0 ;  /* 0x000080000000791a */ /* 0x000fc80000000000 */
[----:B------:R-:W-:Y:S01]  /*3d70*/  @!PT LDS RZ, [RZ] ;  /* 0x00000000fffff984 */ /* 0x000fe20000000800 */
[----:B------:R-:W-:Y:S01]  /*3d80*/  @!PT LDS RZ, [RZ] ;  /* 0x00000000fffff984 */ /* 0x000fe20000000800 */
[----:B------:R-:W-:Y:S01]  /*3d90*/  @!PT LDS RZ, [RZ] ;  /* 0x00000000fffff984 */ /* 0x000fe20000000800 */
[----:B------:R-:W-:Y:S01]  /*3da0*/  @!PT LDS RZ, [RZ] ;  /* 0x00000000fffff984 */ /* 0x000fe20000000800 */
[----:B------:R-:W-:Y:S06]  /*3db0*/  MEMBAR.ALL.CTA ;  /* 0x0000000000007992 */ /* 0x000fec0000008000 */
[----:B------:R-:W-:Y:S01]  /*3dc0*/  IADD3 R11, R11, 0x1, RZ ;  /* 0x000000010b0b7810 */ /* 0x000fe20007ffe0ff */
[----:B------:R2:W-:Y:S03]  /*3dd0*/  ATOMS.ARRIVE.64 RZ, [R28+URZ] ;  /* 0x000000001cff7f8c */ /* 0x0005e6000c80043f */
[----:B------:R-:W-:-:S13]  /*3de0*/  ISETP.GE.AND P0, PT, R11, R14, PT ;  /* 0x0000000e0b00720c */ /* 0x000fda0003f06270 */
[----:B--2---:R-:W-:Y:S01]  /*3df0*/  @P0 CALL.REL.NOINC `(.L_x_48) ;  /* 0x0000001000000944 */ /* 0x004fe20003c00000 */
[----:B------:R-:W-:Y:S05]  /*3e00*/  BRA `(.L_x_49) ;  /* 0xffffea0000007947 */ /* 0x000fea000383ffff */
.L_x_48:
[----:B------:R-:W-:Y:S05]  /*3e10*/  EXIT ;  /* 0x000000000000794d */ /* 0x000fea0003800000 */
.L_x_50:
[----:B------:R-:W-:-:S00]  /*3e20*/  BRA `(.L_x_50) ;  /* 0xfffffff000007947 */ /* 0x000fc0000383ffff */
[----:B------:R-:W-:-:S00]  /*3e30*/  NOP ;  /* 0x0000000000007918 */ /* 0x000fc00000000000 */
        /* <DEDUP_REMOVED lines=12> */
.L_x_51:


//--------------------- .nv.shared.gemm_mma_kernel --------------------------
	.section	.nv.shared.gemm_mma_kernel,"aw",@nobits
	.sectionflags	@""
	.align	16
